//
// Generated by NVIDIA NVVM Compiler
//
// Compiler Build ID: CL-36424714
// Cuda compilation tools, release 13.0, V13.0.88
// Based on NVVM 20.0.0
//

.version 9.0
.target sm_100
.address_size 64

	// .globl	_Z18CudaBackProp_part1PdS_
.const .align 4 .u32 dev_numInputs = 3;
.const .align 4 .u32 dev_numHidden = 100;
.const .align 4 .u32 dev_numHidden2 = 100;
.const .align 4 .u32 dev_numOutput = 1;
.const .align 8 .f64 LR = 0d3FE0000000000000;
.const .align 8 .f64 M = 0d3FB999999999999A;
.global .align 8 .f64 dev_Guess;
.global .align 8 .f64 dev_errThisPat;
.global .align 8 .f64 dev_RMSerror;
.global .align 8 .f64 dev_errorTotal;

.visible .entry _Z18CudaBackProp_part1PdS_(
	.param .u64 .ptr .align 1 _Z18CudaBackProp_part1PdS__param_0,
	.param .u64 .ptr .align 1 _Z18CudaBackProp_part1PdS__param_1
)
{
	.reg .b32 	%r<2>;
	.reg .b64 	%rd<8>;
	.reg .b64 	%fd<6>;

	ld.param.u64 	%rd1, [_Z18CudaBackProp_part1PdS__param_0];
	ld.param.u64 	%rd2, [_Z18CudaBackProp_part1PdS__param_1];
	cvta.to.global.u64 	%rd3, %rd1;
	cvta.to.global.u64 	%rd4, %rd2;
	mov.u32 	%r1, %tid.x;
	ld.const.f64 	%fd1, [LR];
	ld.global.f64 	%fd2, [dev_errThisPat];
	mul.f64 	%fd3, %fd1, %fd2;
	mul.wide.u32 	%rd5, %r1, 8;
	add.s64 	%rd6, %rd4, %rd5;
	ld.global.f64 	%fd4, [%rd6];
	mul.f64 	%fd5, %fd3, %fd4;
	add.s64 	%rd7, %rd3, %rd5;
	st.global.f64 	[%rd7], %fd5;
	ret;

}
	// .globl	_Z18CudaBackProp_part2PdPS_S_S_
.visible .entry _Z18CudaBackProp_part2PdPS_S_S_(
	.param .u64 .ptr .align 1 _Z18CudaBackProp_part2PdPS_S_S__param_0,
	.param .u64 .ptr .align 1 _Z18CudaBackProp_part2PdPS_S_S__param_1,
	.param .u64 .ptr .align 1 _Z18CudaBackProp_part2PdPS_S_S__param_2,
	.param .u64 .ptr .align 1 _Z18CudaBackProp_part2PdPS_S_S__param_3
)
{
	.reg .pred 	%p<4>;
	.reg .b32 	%r<17>;
	.reg .b32 	%f<3>;
	.reg .b64 	%rd<16>;
	.reg .b64 	%fd<38>;

	ld.param.u64 	%rd2, [_Z18CudaBackProp_part2PdPS_S_S__param_0];
	ld.param.u64 	%rd3, [_Z18CudaBackProp_part2PdPS_S_S__param_1];
	ld.param.u64 	%rd1, [_Z18CudaBackProp_part2PdPS_S_S__param_2];
	ld.param.u64 	%rd4, [_Z18CudaBackProp_part2PdPS_S_S__param_3];
	cvta.to.global.u64 	%rd5, %rd3;
	cvta.to.global.u64 	%rd6, %rd2;
	mov.u32 	%r1, %tid.x;
	ld.global.f64 	%fd7, [%rd6];
	mul.wide.u32 	%rd7, %r1, 8;
	add.s64 	%rd8, %rd5, %rd7;
	ld.global.u64 	%rd9, [%rd8];
	cvta.to.global.u64 	%rd10, %rd9;
	ld.global.f64 	%fd8, [%rd10];
	mul.f64 	%fd1, %fd7, %fd8;
	cvta.to.global.u64 	%rd11, %rd4;
	add.s64 	%rd12, %rd11, %rd7;
	ld.global.f64 	%fd2, [%rd12];
	neg.f64 	%fd9, %fd2;
	fma.rn.f64 	%fd10, %fd2, 0dBFF71547652B82FE, 0d4338000000000000;
	{
	.reg .b32 %temp; 
	mov.b64 	{%r2, %temp}, %fd10;
	}
	mov.f64 	%fd11, 0dC338000000000000;
	add.rn.f64 	%fd12, %fd10, %fd11;
	fma.rn.f64 	%fd13, %fd12, 0dBFE62E42FEFA39EF, %fd9;
	fma.rn.f64 	%fd14, %fd12, 0dBC7ABC9E3B39803F, %fd13;
	fma.rn.f64 	%fd15, %fd14, 0d3E5ADE1569CE2BDF, 0d3E928AF3FCA213EA;
	fma.rn.f64 	%fd16, %fd15, %fd14, 0d3EC71DEE62401315;
	fma.rn.f64 	%fd17, %fd16, %fd14, 0d3EFA01997C89EB71;
	fma.rn.f64 	%fd18, %fd17, %fd14, 0d3F2A01A014761F65;
	fma.rn.f64 	%fd19, %fd18, %fd14, 0d3F56C16C1852B7AF;
	fma.rn.f64 	%fd20, %fd19, %fd14, 0d3F81111111122322;
	fma.rn.f64 	%fd21, %fd20, %fd14, 0d3FA55555555502A1;
	fma.rn.f64 	%fd22, %fd21, %fd14, 0d3FC5555555555511;
	fma.rn.f64 	%fd23, %fd22, %fd14, 0d3FE000000000000B;
	fma.rn.f64 	%fd24, %fd23, %fd14, 0d3FF0000000000000;
	fma.rn.f64 	%fd25, %fd24, %fd14, 0d3FF0000000000000;
	{
	.reg .b32 %temp; 
	mov.b64 	{%r3, %temp}, %fd25;
	}
	{
	.reg .b32 %temp; 
	mov.b64 	{%temp, %r4}, %fd25;
	}
	shl.b32 	%r5, %r2, 20;
	add.s32 	%r6, %r5, %r4;
	mov.b64 	%fd37, {%r3, %r6};
	{
	.reg .b32 %temp; 
	mov.b64 	{%temp, %r7}, %fd9;
	}
	mov.b32 	%f2, %r7;
	abs.f32 	%f1, %f2;
	setp.lt.f32 	%p1, %f1, 0f4086232B;
	@%p1 bra 	$L__BB1_3;
	setp.gt.f64 	%p2, %fd2, 0d0000000000000000;
	mov.f64 	%fd26, 0d7FF0000000000000;
	sub.f64 	%fd27, %fd26, %fd2;
	selp.f64 	%fd37, 0d0000000000000000, %fd27, %p2;
	setp.geu.f32 	%p3, %f1, 0f40874800;
	@%p3 bra 	$L__BB1_3;
	shr.u32 	%r8, %r2, 31;
	add.s32 	%r9, %r2, %r8;
	shr.s32 	%r10, %r9, 1;
	shl.b32 	%r11, %r10, 20;
	add.s32 	%r12, %r4, %r11;
	mov.b64 	%fd28, {%r3, %r12};
	sub.s32 	%r13, %r2, %r10;
	shl.b32 	%r14, %r13, 20;
	add.s32 	%r15, %r14, 1072693248;
	mov.b32 	%r16, 0;
	mov.b64 	%fd29, {%r16, %r15};
	mul.f64 	%fd37, %fd29, %fd28;
$L__BB1_3:
	add.f64 	%fd30, %fd1, 0d0000000000000000;
	cvta.to.global.u64 	%rd13, %rd1;
	add.f64 	%fd31, %fd37, 0d3FF0000000000000;
	rcp.rn.f64 	%fd32, %fd31;
	mov.f64 	%fd33, 0d3FF0000000000000;
	sub.f64 	%fd34, %fd33, %fd32;
	mul.f64 	%fd35, %fd32, %fd34;
	mul.f64 	%fd36, %fd30, %fd35;
	add.s64 	%rd15, %rd13, %rd7;
	st.global.f64 	[%rd15], %fd36;
	ret;

}
	// .globl	_Z18CudaBackProp_part3PdPS_S_S_
.visible .entry _Z18CudaBackProp_part3PdPS_S_S_(
	.param .u64 .ptr .align 1 _Z18CudaBackProp_part3PdPS_S_S__param_0,
	.param .u64 .ptr .align 1 _Z18CudaBackProp_part3PdPS_S_S__param_1,
	.param .u64 .ptr .align 1 _Z18CudaBackProp_part3PdPS_S_S__param_2,
	.param .u64 .ptr .align 1 _Z18CudaBackProp_part3PdPS_S_S__param_3
)
{
	.reg .pred 	%p<13>;
	.reg .b32 	%r<39>;
	.reg .b32 	%f<3>;
	.reg .b64 	%rd<40>;
	.reg .b64 	%fd<145>;

	ld.param.u64 	%rd18, [_Z18CudaBackProp_part3PdPS_S_S__param_0];
	ld.param.u64 	%rd15, [_Z18CudaBackProp_part3PdPS_S_S__param_1];
	ld.param.u64 	%rd16, [_Z18CudaBackProp_part3PdPS_S_S__param_2];
	ld.param.u64 	%rd17, [_Z18CudaBackProp_part3PdPS_S_S__param_3];
	cvta.to.global.u64 	%rd1, %rd18;
	mov.u32 	%r1, %tid.x;
	ld.const.u32 	%r2, [dev_numHidden2];
	setp.lt.s32 	%p1, %r2, 1;
	mov.f64 	%fd143, 0d0000000000000000;
	@%p1 bra 	$L__BB2_13;
	cvta.to.global.u64 	%rd19, %rd15;
	mul.wide.u32 	%rd20, %r1, 8;
	add.s64 	%rd21, %rd19, %rd20;
	ld.global.u64 	%rd22, [%rd21];
	cvta.to.global.u64 	%rd2, %rd22;
	and.b32  	%r3, %r2, 15;
	setp.lt.u32 	%p2, %r2, 16;
	mov.f64 	%fd143, 0d0000000000000000;
	mov.b32 	%r36, 0;
	@%p2 bra 	$L__BB2_4;
	and.b32  	%r36, %r2, 2147483632;
	neg.s32 	%r34, %r36;
	add.s64 	%rd37, %rd1, 64;
	add.s64 	%rd36, %rd2, 64;
	mov.f64 	%fd143, 0d0000000000000000;
$L__BB2_3:
	.pragma "nounroll";
	ld.global.f64 	%fd23, [%rd37+-64];
	ld.global.f64 	%fd24, [%rd36+-64];
	fma.rn.f64 	%fd25, %fd23, %fd24, %fd143;
	ld.global.f64 	%fd26, [%rd37+-56];
	ld.global.f64 	%fd27, [%rd36+-56];
	fma.rn.f64 	%fd28, %fd26, %fd27, %fd25;
	ld.global.f64 	%fd29, [%rd37+-48];
	ld.global.f64 	%fd30, [%rd36+-48];
	fma.rn.f64 	%fd31, %fd29, %fd30, %fd28;
	ld.global.f64 	%fd32, [%rd37+-40];
	ld.global.f64 	%fd33, [%rd36+-40];
	fma.rn.f64 	%fd34, %fd32, %fd33, %fd31;
	ld.global.f64 	%fd35, [%rd37+-32];
	ld.global.f64 	%fd36, [%rd36+-32];
	fma.rn.f64 	%fd37, %fd35, %fd36, %fd34;
	ld.global.f64 	%fd38, [%rd37+-24];
	ld.global.f64 	%fd39, [%rd36+-24];
	fma.rn.f64 	%fd40, %fd38, %fd39, %fd37;
	ld.global.f64 	%fd41, [%rd37+-16];
	ld.global.f64 	%fd42, [%rd36+-16];
	fma.rn.f64 	%fd43, %fd41, %fd42, %fd40;
	ld.global.f64 	%fd44, [%rd37+-8];
	ld.global.f64 	%fd45, [%rd36+-8];
	fma.rn.f64 	%fd46, %fd44, %fd45, %fd43;
	ld.global.f64 	%fd47, [%rd37];
	ld.global.f64 	%fd48, [%rd36];
	fma.rn.f64 	%fd49, %fd47, %fd48, %fd46;
	ld.global.f64 	%fd50, [%rd37+8];
	ld.global.f64 	%fd51, [%rd36+8];
	fma.rn.f64 	%fd52, %fd50, %fd51, %fd49;
	ld.global.f64 	%fd53, [%rd37+16];
	ld.global.f64 	%fd54, [%rd36+16];
	fma.rn.f64 	%fd55, %fd53, %fd54, %fd52;
	ld.global.f64 	%fd56, [%rd37+24];
	ld.global.f64 	%fd57, [%rd36+24];
	fma.rn.f64 	%fd58, %fd56, %fd57, %fd55;
	ld.global.f64 	%fd59, [%rd37+32];
	ld.global.f64 	%fd60, [%rd36+32];
	fma.rn.f64 	%fd61, %fd59, %fd60, %fd58;
	ld.global.f64 	%fd62, [%rd37+40];
	ld.global.f64 	%fd63, [%rd36+40];
	fma.rn.f64 	%fd64, %fd62, %fd63, %fd61;
	ld.global.f64 	%fd65, [%rd37+48];
	ld.global.f64 	%fd66, [%rd36+48];
	fma.rn.f64 	%fd67, %fd65, %fd66, %fd64;
	ld.global.f64 	%fd68, [%rd37+56];
	ld.global.f64 	%fd69, [%rd36+56];
	fma.rn.f64 	%fd143, %fd68, %fd69, %fd67;
	add.s32 	%r34, %r34, 16;
	add.s64 	%rd37, %rd37, 128;
	add.s64 	%rd36, %rd36, 128;
	setp.ne.s32 	%p3, %r34, 0;
	@%p3 bra 	$L__BB2_3;
$L__BB2_4:
	setp.eq.s32 	%p4, %r3, 0;
	@%p4 bra 	$L__BB2_13;
	and.b32  	%r9, %r2, 7;
	setp.lt.u32 	%p5, %r3, 8;
	@%p5 bra 	$L__BB2_7;
	mul.wide.u32 	%rd23, %r36, 8;
	add.s64 	%rd24, %rd1, %rd23;
	ld.global.f64 	%fd71, [%rd24];
	add.s64 	%rd25, %rd2, %rd23;
	ld.global.f64 	%fd72, [%rd25];
	fma.rn.f64 	%fd73, %fd71, %fd72, %fd143;
	ld.global.f64 	%fd74, [%rd24+8];
	ld.global.f64 	%fd75, [%rd25+8];
	fma.rn.f64 	%fd76, %fd74, %fd75, %fd73;
	ld.global.f64 	%fd77, [%rd24+16];
	ld.global.f64 	%fd78, [%rd25+16];
	fma.rn.f64 	%fd79, %fd77, %fd78, %fd76;
	ld.global.f64 	%fd80, [%rd24+24];
	ld.global.f64 	%fd81, [%rd25+24];
	fma.rn.f64 	%fd82, %fd80, %fd81, %fd79;
	ld.global.f64 	%fd83, [%rd24+32];
	ld.global.f64 	%fd84, [%rd25+32];
	fma.rn.f64 	%fd85, %fd83, %fd84, %fd82;
	ld.global.f64 	%fd86, [%rd24+40];
	ld.global.f64 	%fd87, [%rd25+40];
	fma.rn.f64 	%fd88, %fd86, %fd87, %fd85;
	ld.global.f64 	%fd89, [%rd24+48];
	ld.global.f64 	%fd90, [%rd25+48];
	fma.rn.f64 	%fd91, %fd89, %fd90, %fd88;
	ld.global.f64 	%fd92, [%rd24+56];
	ld.global.f64 	%fd93, [%rd25+56];
	fma.rn.f64 	%fd143, %fd92, %fd93, %fd91;
	add.s32 	%r36, %r36, 8;
$L__BB2_7:
	setp.eq.s32 	%p6, %r9, 0;
	@%p6 bra 	$L__BB2_13;
	and.b32  	%r12, %r2, 3;
	setp.lt.u32 	%p7, %r9, 4;
	@%p7 bra 	$L__BB2_10;
	mul.wide.u32 	%rd26, %r36, 8;
	add.s64 	%rd27, %rd1, %rd26;
	ld.global.f64 	%fd95, [%rd27];
	add.s64 	%rd28, %rd2, %rd26;
	ld.global.f64 	%fd96, [%rd28];
	fma.rn.f64 	%fd97, %fd95, %fd96, %fd143;
	ld.global.f64 	%fd98, [%rd27+8];
	ld.global.f64 	%fd99, [%rd28+8];
	fma.rn.f64 	%fd100, %fd98, %fd99, %fd97;
	ld.global.f64 	%fd101, [%rd27+16];
	ld.global.f64 	%fd102, [%rd28+16];
	fma.rn.f64 	%fd103, %fd101, %fd102, %fd100;
	ld.global.f64 	%fd104, [%rd27+24];
	ld.global.f64 	%fd105, [%rd28+24];
	fma.rn.f64 	%fd143, %fd104, %fd105, %fd103;
	add.s32 	%r36, %r36, 4;
$L__BB2_10:
	setp.eq.s32 	%p8, %r12, 0;
	@%p8 bra 	$L__BB2_13;
	mul.wide.u32 	%rd29, %r36, 8;
	add.s64 	%rd39, %rd2, %rd29;
	add.s64 	%rd38, %rd1, %rd29;
	neg.s32 	%r38, %r12;
$L__BB2_12:
	.pragma "nounroll";
	ld.global.f64 	%fd106, [%rd38];
	ld.global.f64 	%fd107, [%rd39];
	fma.rn.f64 	%fd143, %fd106, %fd107, %fd143;
	add.s64 	%rd39, %rd39, 8;
	add.s64 	%rd38, %rd38, 8;
	add.s32 	%r38, %r38, 1;
	setp.ne.s32 	%p9, %r38, 0;
	@%p9 bra 	$L__BB2_12;
$L__BB2_13:
	cvta.to.global.u64 	%rd30, %rd17;
	mul.wide.u32 	%rd31, %r1, 8;
	add.s64 	%rd32, %rd30, %rd31;
	ld.global.f64 	%fd14, [%rd32];
	neg.f64 	%fd108, %fd14;
	fma.rn.f64 	%fd109, %fd14, 0dBFF71547652B82FE, 0d4338000000000000;
	{
	.reg .b32 %temp; 
	mov.b64 	{%r18, %temp}, %fd109;
	}
	mov.f64 	%fd110, 0dC338000000000000;
	add.rn.f64 	%fd111, %fd109, %fd110;
	fma.rn.f64 	%fd112, %fd111, 0dBFE62E42FEFA39EF, %fd108;
	fma.rn.f64 	%fd113, %fd111, 0dBC7ABC9E3B39803F, %fd112;
	fma.rn.f64 	%fd114, %fd113, 0d3E5ADE1569CE2BDF, 0d3E928AF3FCA213EA;
	fma.rn.f64 	%fd115, %fd114, %fd113, 0d3EC71DEE62401315;
	fma.rn.f64 	%fd116, %fd115, %fd113, 0d3EFA01997C89EB71;
	fma.rn.f64 	%fd117, %fd116, %fd113, 0d3F2A01A014761F65;
	fma.rn.f64 	%fd118, %fd117, %fd113, 0d3F56C16C1852B7AF;
	fma.rn.f64 	%fd119, %fd118, %fd113, 0d3F81111111122322;
	fma.rn.f64 	%fd120, %fd119, %fd113, 0d3FA55555555502A1;
	fma.rn.f64 	%fd121, %fd120, %fd113, 0d3FC5555555555511;
	fma.rn.f64 	%fd122, %fd121, %fd113, 0d3FE000000000000B;
	fma.rn.f64 	%fd123, %fd122, %fd113, 0d3FF0000000000000;
	fma.rn.f64 	%fd124, %fd123, %fd113, 0d3FF0000000000000;
	{
	.reg .b32 %temp; 
	mov.b64 	{%r19, %temp}, %fd124;
	}
	{
	.reg .b32 %temp; 
	mov.b64 	{%temp, %r20}, %fd124;
	}
	shl.b32 	%r22, %r18, 20;
	add.s32 	%r23, %r22, %r20;
	mov.b64 	%fd144, {%r19, %r23};
	{
	.reg .b32 %temp; 
	mov.b64 	{%temp, %r24}, %fd108;
	}
	mov.b32 	%f2, %r24;
	abs.f32 	%f1, %f2;
	setp.lt.f32 	%p10, %f1, 0f4086232B;
	@%p10 bra 	$L__BB2_16;
	setp.gt.f64 	%p11, %fd14, 0d0000000000000000;
	mov.f64 	%fd125, 0d7FF0000000000000;
	sub.f64 	%fd126, %fd125, %fd14;
	selp.f64 	%fd144, 0d0000000000000000, %fd126, %p11;
	setp.geu.f32 	%p12, %f1, 0f40874800;
	@%p12 bra 	$L__BB2_16;
	shr.u32 	%r25, %r18, 31;
	add.s32 	%r26, %r18, %r25;
	shr.s32 	%r27, %r26, 1;
	shl.b32 	%r28, %r27, 20;
	add.s32 	%r29, %r20, %r28;
	mov.b64 	%fd127, {%r19, %r29};
	sub.s32 	%r30, %r18, %r27;
	shl.b32 	%r31, %r30, 20;
	add.s32 	%r32, %r31, 1072693248;
	mov.b32 	%r33, 0;
	mov.b64 	%fd128, {%r33, %r32};
	mul.f64 	%fd144, %fd128, %fd127;
$L__BB2_16:
	cvta.to.global.u64 	%rd33, %rd16;
	add.f64 	%fd129, %fd144, 0d3FF0000000000000;
	rcp.rn.f64 	%fd130, %fd129;
	mov.f64 	%fd131, 0d3FF0000000000000;
	sub.f64 	%fd132, %fd131, %fd130;
	mul.f64 	%fd133, %fd130, %fd132;
	mul.f64 	%fd134, %fd143, %fd133;
	add.s64 	%rd35, %rd33, %rd31;
	st.global.f64 	[%rd35], %fd134;
	ret;

}
	// .globl	_Z18CudaBackProp_part4PdS_PS_S0_
.visible .entry _Z18CudaBackProp_part4PdS_PS_S0_(
	.param .u64 .ptr .align 1 _Z18CudaBackProp_part4PdS_PS_S0__param_0,
	.param .u64 .ptr .align 1 _Z18CudaBackProp_part4PdS_PS_S0__param_1,
	.param .u64 .ptr .align 1 _Z18CudaBackProp_part4PdS_PS_S0__param_2,
	.param .u64 .ptr .align 1 _Z18CudaBackProp_part4PdS_PS_S0__param_3
)
{
	.reg .b32 	%r<2>;
	.reg .b64 	%rd<19>;
	.reg .b64 	%fd<10>;

	ld.param.u64 	%rd1, [_Z18CudaBackProp_part4PdS_PS_S0__param_0];
	ld.param.u64 	%rd2, [_Z18CudaBackProp_part4PdS_PS_S0__param_1];
	ld.param.u64 	%rd3, [_Z18CudaBackProp_part4PdS_PS_S0__param_2];
	ld.param.u64 	%rd4, [_Z18CudaBackProp_part4PdS_PS_S0__param_3];
	cvta.to.global.u64 	%rd5, %rd4;
	cvta.to.global.u64 	%rd6, %rd3;
	cvta.to.global.u64 	%rd7, %rd2;
	cvta.to.global.u64 	%rd8, %rd1;
	mov.u32 	%r1, %tid.x;
	ld.global.f64 	%fd1, [%rd8];
	mul.wide.u32 	%rd9, %r1, 8;
	add.s64 	%rd10, %rd7, %rd9;
	ld.global.f64 	%fd2, [%rd10];
	mul.f64 	%fd3, %fd1, %fd2;
	add.s64 	%rd11, %rd6, %rd9;
	ld.global.u64 	%rd12, [%rd11];
	cvta.to.global.u64 	%rd13, %rd12;
	ld.global.f64 	%fd4, [%rd13];
	ld.const.f64 	%fd5, [LR];
	fma.rn.f64 	%fd6, %fd3, %fd5, %fd4;
	ld.const.f64 	%fd7, [M];
	add.s64 	%rd14, %rd5, %rd9;
	ld.global.u64 	%rd15, [%rd14];
	cvta.to.global.u64 	%rd16, %rd15;
	ld.global.f64 	%fd8, [%rd16];
	fma.rn.f64 	%fd9, %fd7, %fd8, %fd6;
	st.global.f64 	[%rd13], %fd9;
	ld.global.u64 	%rd17, [%rd14];
	cvta.to.global.u64 	%rd18, %rd17;
	st.global.f64 	[%rd18], %fd3;
	ret;

}
	// .globl	_Z18CudaBackProp_part5PdS_PS_S0_
.visible .entry _Z18CudaBackProp_part5PdS_PS_S0_(
	.param .u64 .ptr .align 1 _Z18CudaBackProp_part5PdS_PS_S0__param_0,
	.param .u64 .ptr .align 1 _Z18CudaBackProp_part5PdS_PS_S0__param_1,
	.param .u64 .ptr .align 1 _Z18CudaBackProp_part5PdS_PS_S0__param_2,
	.param .u64 .ptr .align 1 _Z18CudaBackProp_part5PdS_PS_S0__param_3
)
{
	.reg .pred 	%p<2>;
	.reg .b32 	%r<6>;
	.reg .b64 	%rd<56>;
	.reg .b64 	%fd<31>;

	ld.param.u64 	%rd10, [_Z18CudaBackProp_part5PdS_PS_S0__param_0];
	ld.param.u64 	%rd11, [_Z18CudaBackProp_part5PdS_PS_S0__param_1];
	ld.param.u64 	%rd12, [_Z18CudaBackProp_part5PdS_PS_S0__param_2];
	ld.param.u64 	%rd13, [_Z18CudaBackProp_part5PdS_PS_S0__param_3];
	cvta.to.global.u64 	%rd14, %rd13;
	cvta.to.global.u64 	%rd15, %rd12;
	cvta.to.global.u64 	%rd16, %rd11;
	cvta.to.global.u64 	%rd54, %rd10;
	mov.u32 	%r4, %tid.x;
	mul.wide.u32 	%rd17, %r4, 8;
	add.s64 	%rd2, %rd16, %rd17;
	add.s64 	%rd3, %rd15, %rd17;
	ld.const.f64 	%fd1, [LR];
	ld.const.f64 	%fd2, [M];
	add.s64 	%rd4, %rd14, %rd17;
	mov.b32 	%r5, 0;
	mov.b64 	%rd55, 0;
$L__BB4_1:
	ld.global.f64 	%fd3, [%rd54];
	ld.global.f64 	%fd4, [%rd2];
	mul.f64 	%fd5, %fd3, %fd4;
	ld.global.u64 	%rd18, [%rd3];
	cvta.to.global.u64 	%rd19, %rd18;
	add.s64 	%rd20, %rd19, %rd55;
	ld.global.f64 	%fd6, [%rd20];
	fma.rn.f64 	%fd7, %fd5, %fd1, %fd6;
	ld.global.u64 	%rd21, [%rd4];
	cvta.to.global.u64 	%rd22, %rd21;
	add.s64 	%rd23, %rd22, %rd55;
	ld.global.f64 	%fd8, [%rd23];
	fma.rn.f64 	%fd9, %fd2, %fd8, %fd7;
	st.global.f64 	[%rd20], %fd9;
	ld.global.u64 	%rd24, [%rd4];
	cvta.to.global.u64 	%rd25, %rd24;
	add.s64 	%rd26, %rd25, %rd55;
	st.global.f64 	[%rd26], %fd5;
	ld.global.f64 	%fd10, [%rd54+8];
	ld.global.f64 	%fd11, [%rd2];
	mul.f64 	%fd12, %fd10, %fd11;
	ld.global.u64 	%rd27, [%rd3];
	cvta.to.global.u64 	%rd28, %rd27;
	add.s64 	%rd29, %rd28, %rd55;
	ld.global.f64 	%fd13, [%rd29+8];
	fma.rn.f64 	%fd14, %fd12, %fd1, %fd13;
	ld.global.u64 	%rd30, [%rd4];
	cvta.to.global.u64 	%rd31, %rd30;
	add.s64 	%rd32, %rd31, %rd55;
	ld.global.f64 	%fd15, [%rd32+8];
	fma.rn.f64 	%fd16, %fd2, %fd15, %fd14;
	st.global.f64 	[%rd29+8], %fd16;
	ld.global.u64 	%rd33, [%rd4];
	cvta.to.global.u64 	%rd34, %rd33;
	add.s64 	%rd35, %rd34, %rd55;
	st.global.f64 	[%rd35+8], %fd12;
	ld.global.f64 	%fd17, [%rd54+16];
	ld.global.f64 	%fd18, [%rd2];
	mul.f64 	%fd19, %fd17, %fd18;
	ld.global.u64 	%rd36, [%rd3];
	cvta.to.global.u64 	%rd37, %rd36;
	add.s64 	%rd38, %rd37, %rd55;
	ld.global.f64 	%fd20, [%rd38+16];
	fma.rn.f64 	%fd21, %fd19, %fd1, %fd20;
	ld.global.u64 	%rd39, [%rd4];
	cvta.to.global.u64 	%rd40, %rd39;
	add.s64 	%rd41, %rd40, %rd55;
	ld.global.f64 	%fd22, [%rd41+16];
	fma.rn.f64 	%fd23, %fd2, %fd22, %fd21;
	st.global.f64 	[%rd38+16], %fd23;
	ld.global.u64 	%rd42, [%rd4];
	cvta.to.global.u64 	%rd43, %rd42;
	add.s64 	%rd44, %rd43, %rd55;
	st.global.f64 	[%rd44+16], %fd19;
	ld.global.f64 	%fd24, [%rd54+24];
	ld.global.f64 	%fd25, [%rd2];
	mul.f64 	%fd26, %fd24, %fd25;
	ld.global.u64 	%rd45, [%rd3];
	cvta.to.global.u64 	%rd46, %rd45;
	add.s64 	%rd47, %rd46, %rd55;
	ld.global.f64 	%fd27, [%rd47+24];
	fma.rn.f64 	%fd28, %fd26, %fd1, %fd27;
	ld.global.u64 	%rd48, [%rd4];
	cvta.to.global.u64 	%rd49, %rd48;
	add.s64 	%rd50, %rd49, %rd55;
	ld.global.f64 	%fd29, [%rd50+24];
	fma.rn.f64 	%fd30, %fd2, %fd29, %fd28;
	st.global.f64 	[%rd47+24], %fd30;
	ld.global.u64 	%rd51, [%rd4];
	cvta.to.global.u64 	%rd52, %rd51;
	add.s64 	%rd53, %rd52, %rd55;
	st.global.f64 	[%rd53+24], %fd26;
	add.s32 	%r5, %r5, 4;
	add.s64 	%rd55, %rd55, 32;
	add.s64 	%rd54, %rd54, 32;
	setp.ne.s32 	%p1, %r5, 100;
	@%p1 bra 	$L__BB4_1;
	ret;

}
	// .globl	_Z18CudaBackProp_part6PiPdPS0_S1_S1_
.visible .entry _Z18CudaBackProp_part6PiPdPS0_S1_S1_(
	.param .u64 .ptr .align 1 _Z18CudaBackProp_part6PiPdPS0_S1_S1__param_0,
	.param .u64 .ptr .align 1 _Z18CudaBackProp_part6PiPdPS0_S1_S1__param_1,
	.param .u64 .ptr .align 1 _Z18CudaBackProp_part6PiPdPS0_S1_S1__param_2,
	.param .u64 .ptr .align 1 _Z18CudaBackProp_part6PiPdPS0_S1_S1__param_3,
	.param .u64 .ptr .align 1 _Z18CudaBackProp_part6PiPdPS0_S1_S1__param_4
)
{
	.reg .pred 	%p<2>;
	.reg .b32 	%r<10>;
	.reg .b64 	%rd<78>;
	.reg .b64 	%fd<31>;

	ld.param.u64 	%rd11, [_Z18CudaBackProp_part6PiPdPS0_S1_S1__param_0];
	ld.param.u64 	%rd12, [_Z18CudaBackProp_part6PiPdPS0_S1_S1__param_1];
	ld.param.u64 	%rd13, [_Z18CudaBackProp_part6PiPdPS0_S1_S1__param_2];
	ld.param.u64 	%rd14, [_Z18CudaBackProp_part6PiPdPS0_S1_S1__param_3];
	ld.param.u64 	%rd15, [_Z18CudaBackProp_part6PiPdPS0_S1_S1__param_4];
	cvta.to.global.u64 	%rd16, %rd15;
	cvta.to.global.u64 	%rd17, %rd14;
	cvta.to.global.u64 	%rd1, %rd13;
	cvta.to.global.u64 	%rd2, %rd11;
	cvta.to.global.u64 	%rd76, %rd12;
	mov.u32 	%r1, %tid.x;
	mul.wide.u32 	%rd18, %r1, 8;
	add.s64 	%rd4, %rd17, %rd18;
	add.s64 	%rd5, %rd16, %rd18;
	ld.const.f64 	%fd1, [LR];
	mov.b32 	%r9, 0;
	mov.b64 	%rd77, 0;
	ld.const.f64 	%fd2, [M];
$L__BB5_1:
	ld.global.f64 	%fd3, [%rd76];
	ld.global.u32 	%r5, [%rd2];
	mul.wide.s32 	%rd19, %r5, 8;
	add.s64 	%rd20, %rd1, %rd19;
	ld.global.u64 	%rd21, [%rd20];
	cvta.to.global.u64 	%rd22, %rd21;
	add.s64 	%rd24, %rd22, %rd18;
	ld.global.f64 	%fd4, [%rd24];
	mul.f64 	%fd5, %fd3, %fd4;
	ld.global.u64 	%rd25, [%rd4];
	cvta.to.global.u64 	%rd26, %rd25;
	add.s64 	%rd27, %rd26, %rd77;
	st.global.f64 	[%rd27], %fd5;
	ld.global.u64 	%rd28, [%rd5];
	cvta.to.global.u64 	%rd29, %rd28;
	add.s64 	%rd30, %rd29, %rd77;
	ld.global.f64 	%fd6, [%rd30];
	fma.rn.f64 	%fd7, %fd5, %fd1, %fd6;
	ld.global.u64 	%rd31, [%rd4];
	cvta.to.global.u64 	%rd32, %rd31;
	add.s64 	%rd33, %rd32, %rd77;
	ld.global.f64 	%fd8, [%rd33];
	fma.rn.f64 	%fd9, %fd2, %fd8, %fd7;
	st.global.f64 	[%rd30], %fd9;
	ld.global.f64 	%fd10, [%rd76+8];
	ld.global.u32 	%r6, [%rd2];
	mul.wide.s32 	%rd34, %r6, 8;
	add.s64 	%rd35, %rd1, %rd34;
	ld.global.u64 	%rd36, [%rd35];
	cvta.to.global.u64 	%rd37, %rd36;
	add.s64 	%rd38, %rd37, %rd18;
	ld.global.f64 	%fd11, [%rd38];
	mul.f64 	%fd12, %fd10, %fd11;
	ld.global.u64 	%rd39, [%rd4];
	cvta.to.global.u64 	%rd40, %rd39;
	add.s64 	%rd41, %rd40, %rd77;
	st.global.f64 	[%rd41+8], %fd12;
	ld.global.u64 	%rd42, [%rd5];
	cvta.to.global.u64 	%rd43, %rd42;
	add.s64 	%rd44, %rd43, %rd77;
	ld.global.f64 	%fd13, [%rd44+8];
	fma.rn.f64 	%fd14, %fd12, %fd1, %fd13;
	ld.global.u64 	%rd45, [%rd4];
	cvta.to.global.u64 	%rd46, %rd45;
	add.s64 	%rd47, %rd46, %rd77;
	ld.global.f64 	%fd15, [%rd47+8];
	fma.rn.f64 	%fd16, %fd2, %fd15, %fd14;
	st.global.f64 	[%rd44+8], %fd16;
	ld.global.f64 	%fd17, [%rd76+16];
	ld.global.u32 	%r7, [%rd2];
	mul.wide.s32 	%rd48, %r7, 8;
	add.s64 	%rd49, %rd1, %rd48;
	ld.global.u64 	%rd50, [%rd49];
	cvta.to.global.u64 	%rd51, %rd50;
	add.s64 	%rd52, %rd51, %rd18;
	ld.global.f64 	%fd18, [%rd52];
	mul.f64 	%fd19, %fd17, %fd18;
	ld.global.u64 	%rd53, [%rd4];
	cvta.to.global.u64 	%rd54, %rd53;
	add.s64 	%rd55, %rd54, %rd77;
	st.global.f64 	[%rd55+16], %fd19;
	ld.global.u64 	%rd56, [%rd5];
	cvta.to.global.u64 	%rd57, %rd56;
	add.s64 	%rd58, %rd57, %rd77;
	ld.global.f64 	%fd20, [%rd58+16];
	fma.rn.f64 	%fd21, %fd19, %fd1, %fd20;
	ld.global.u64 	%rd59, [%rd4];
	cvta.to.global.u64 	%rd60, %rd59;
	add.s64 	%rd61, %rd60, %rd77;
	ld.global.f64 	%fd22, [%rd61+16];
	fma.rn.f64 	%fd23, %fd2, %fd22, %fd21;
	st.global.f64 	[%rd58+16], %fd23;
	ld.global.f64 	%fd24, [%rd76+24];
	ld.global.u32 	%r8, [%rd2];
	mul.wide.s32 	%rd62, %r8, 8;
	add.s64 	%rd63, %rd1, %rd62;
	ld.global.u64 	%rd64, [%rd63];
	cvta.to.global.u64 	%rd65, %rd64;
	add.s64 	%rd66, %rd65, %rd18;
	ld.global.f64 	%fd25, [%rd66];
	mul.f64 	%fd26, %fd24, %fd25;
	ld.global.u64 	%rd67, [%rd4];
	cvta.to.global.u64 	%rd68, %rd67;
	add.s64 	%rd69, %rd68, %rd77;
	st.global.f64 	[%rd69+24], %fd26;
	ld.global.u64 	%rd70, [%rd5];
	cvta.to.global.u64 	%rd71, %rd70;
	add.s64 	%rd72, %rd71, %rd77;
	ld.global.f64 	%fd27, [%rd72+24];
	fma.rn.f64 	%fd28, %fd26, %fd1, %fd27;
	ld.global.u64 	%rd73, [%rd4];
	cvta.to.global.u64 	%rd74, %rd73;
	add.s64 	%rd75, %rd74, %rd77;
	ld.global.f64 	%fd29, [%rd75+24];
	fma.rn.f64 	%fd30, %fd2, %fd29, %fd28;
	st.global.f64 	[%rd72+24], %fd30;
	add.s32 	%r9, %r9, 4;
	add.s64 	%rd77, %rd77, 32;
	add.s64 	%rd76, %rd76, 32;
	setp.ne.s32 	%p1, %r9, 100;
	@%p1 bra 	$L__BB5_1;
	ret;

}
	// .globl	_Z21CudaFeedForward_part1PiPPdS1_S0_
.visible .entry _Z21CudaFeedForward_part1PiPPdS1_S0_(
	.param .u64 .ptr .align 1 _Z21CudaFeedForward_part1PiPPdS1_S0__param_0,
	.param .u64 .ptr .align 1 _Z21CudaFeedForward_part1PiPPdS1_S0__param_1,
	.param .u64 .ptr .align 1 _Z21CudaFeedForward_part1PiPPdS1_S0__param_2,
	.param .u64 .ptr .align 1 _Z21CudaFeedForward_part1PiPPdS1_S0__param_3
)
{
	.reg .pred 	%p<13>;
	.reg .b32 	%r<40>;
	.reg .b32 	%f<3>;
	.reg .b64 	%rd<129>;
	.reg .b64 	%fd<140>;

	ld.param.u64 	%rd15, [_Z21CudaFeedForward_part1PiPPdS1_S0__param_0];
	ld.param.u64 	%rd16, [_Z21CudaFeedForward_part1PiPPdS1_S0__param_1];
	ld.param.u64 	%rd18, [_Z21CudaFeedForward_part1PiPPdS1_S0__param_2];
	ld.param.u64 	%rd17, [_Z21CudaFeedForward_part1PiPPdS1_S0__param_3];
	cvta.to.global.u64 	%rd1, %rd18;
	mov.u32 	%r1, %tid.x;
	ld.const.u32 	%r2, [dev_numInputs];
	setp.lt.s32 	%p1, %r2, 1;
	mov.f64 	%fd138, 0d0000000000000000;
	@%p1 bra 	$L__BB6_13;
	cvta.to.global.u64 	%rd19, %rd15;
	cvta.to.global.u64 	%rd20, %rd16;
	ld.global.u32 	%r22, [%rd19];
	mul.wide.s32 	%rd21, %r22, 8;
	add.s64 	%rd22, %rd20, %rd21;
	ld.global.u64 	%rd23, [%rd22];
	cvta.to.global.u64 	%rd2, %rd23;
	and.b32  	%r3, %r2, 15;
	setp.lt.u32 	%p2, %r2, 16;
	mov.f64 	%fd138, 0d0000000000000000;
	mov.b32 	%r37, 0;
	@%p2 bra 	$L__BB6_4;
	and.b32  	%r37, %r2, 2147483632;
	neg.s32 	%r35, %r37;
	add.s64 	%rd126, %rd1, 64;
	add.s64 	%rd125, %rd2, 64;
	mov.f64 	%fd138, 0d0000000000000000;
	mul.wide.u32 	%rd26, %r1, 8;
$L__BB6_3:
	.pragma "nounroll";
	ld.global.f64 	%fd22, [%rd125+-64];
	ld.global.u64 	%rd24, [%rd126+-64];
	cvta.to.global.u64 	%rd25, %rd24;
	add.s64 	%rd27, %rd25, %rd26;
	ld.global.f64 	%fd23, [%rd27];
	fma.rn.f64 	%fd24, %fd22, %fd23, %fd138;
	ld.global.f64 	%fd25, [%rd125+-56];
	ld.global.u64 	%rd28, [%rd126+-56];
	cvta.to.global.u64 	%rd29, %rd28;
	add.s64 	%rd30, %rd29, %rd26;
	ld.global.f64 	%fd26, [%rd30];
	fma.rn.f64 	%fd27, %fd25, %fd26, %fd24;
	ld.global.f64 	%fd28, [%rd125+-48];
	ld.global.u64 	%rd31, [%rd126+-48];
	cvta.to.global.u64 	%rd32, %rd31;
	add.s64 	%rd33, %rd32, %rd26;
	ld.global.f64 	%fd29, [%rd33];
	fma.rn.f64 	%fd30, %fd28, %fd29, %fd27;
	ld.global.f64 	%fd31, [%rd125+-40];
	ld.global.u64 	%rd34, [%rd126+-40];
	cvta.to.global.u64 	%rd35, %rd34;
	add.s64 	%rd36, %rd35, %rd26;
	ld.global.f64 	%fd32, [%rd36];
	fma.rn.f64 	%fd33, %fd31, %fd32, %fd30;
	ld.global.f64 	%fd34, [%rd125+-32];
	ld.global.u64 	%rd37, [%rd126+-32];
	cvta.to.global.u64 	%rd38, %rd37;
	add.s64 	%rd39, %rd38, %rd26;
	ld.global.f64 	%fd35, [%rd39];
	fma.rn.f64 	%fd36, %fd34, %fd35, %fd33;
	ld.global.f64 	%fd37, [%rd125+-24];
	ld.global.u64 	%rd40, [%rd126+-24];
	cvta.to.global.u64 	%rd41, %rd40;
	add.s64 	%rd42, %rd41, %rd26;
	ld.global.f64 	%fd38, [%rd42];
	fma.rn.f64 	%fd39, %fd37, %fd38, %fd36;
	ld.global.f64 	%fd40, [%rd125+-16];
	ld.global.u64 	%rd43, [%rd126+-16];
	cvta.to.global.u64 	%rd44, %rd43;
	add.s64 	%rd45, %rd44, %rd26;
	ld.global.f64 	%fd41, [%rd45];
	fma.rn.f64 	%fd42, %fd40, %fd41, %fd39;
	ld.global.f64 	%fd43, [%rd125+-8];
	ld.global.u64 	%rd46, [%rd126+-8];
	cvta.to.global.u64 	%rd47, %rd46;
	add.s64 	%rd48, %rd47, %rd26;
	ld.global.f64 	%fd44, [%rd48];
	fma.rn.f64 	%fd45, %fd43, %fd44, %fd42;
	ld.global.f64 	%fd46, [%rd125];
	ld.global.u64 	%rd49, [%rd126];
	cvta.to.global.u64 	%rd50, %rd49;
	add.s64 	%rd51, %rd50, %rd26;
	ld.global.f64 	%fd47, [%rd51];
	fma.rn.f64 	%fd48, %fd46, %fd47, %fd45;
	ld.global.f64 	%fd49, [%rd125+8];
	ld.global.u64 	%rd52, [%rd126+8];
	cvta.to.global.u64 	%rd53, %rd52;
	add.s64 	%rd54, %rd53, %rd26;
	ld.global.f64 	%fd50, [%rd54];
	fma.rn.f64 	%fd51, %fd49, %fd50, %fd48;
	ld.global.f64 	%fd52, [%rd125+16];
	ld.global.u64 	%rd55, [%rd126+16];
	cvta.to.global.u64 	%rd56, %rd55;
	add.s64 	%rd57, %rd56, %rd26;
	ld.global.f64 	%fd53, [%rd57];
	fma.rn.f64 	%fd54, %fd52, %fd53, %fd51;
	ld.global.f64 	%fd55, [%rd125+24];
	ld.global.u64 	%rd58, [%rd126+24];
	cvta.to.global.u64 	%rd59, %rd58;
	add.s64 	%rd60, %rd59, %rd26;
	ld.global.f64 	%fd56, [%rd60];
	fma.rn.f64 	%fd57, %fd55, %fd56, %fd54;
	ld.global.f64 	%fd58, [%rd125+32];
	ld.global.u64 	%rd61, [%rd126+32];
	cvta.to.global.u64 	%rd62, %rd61;
	add.s64 	%rd63, %rd62, %rd26;
	ld.global.f64 	%fd59, [%rd63];
	fma.rn.f64 	%fd60, %fd58, %fd59, %fd57;
	ld.global.f64 	%fd61, [%rd125+40];
	ld.global.u64 	%rd64, [%rd126+40];
	cvta.to.global.u64 	%rd65, %rd64;
	add.s64 	%rd66, %rd65, %rd26;
	ld.global.f64 	%fd62, [%rd66];
	fma.rn.f64 	%fd63, %fd61, %fd62, %fd60;
	ld.global.f64 	%fd64, [%rd125+48];
	ld.global.u64 	%rd67, [%rd126+48];
	cvta.to.global.u64 	%rd68, %rd67;
	add.s64 	%rd69, %rd68, %rd26;
	ld.global.f64 	%fd65, [%rd69];
	fma.rn.f64 	%fd66, %fd64, %fd65, %fd63;
	ld.global.f64 	%fd67, [%rd125+56];
	ld.global.u64 	%rd70, [%rd126+56];
	cvta.to.global.u64 	%rd71, %rd70;
	add.s64 	%rd72, %rd71, %rd26;
	ld.global.f64 	%fd68, [%rd72];
	fma.rn.f64 	%fd138, %fd67, %fd68, %fd66;
	add.s32 	%r35, %r35, 16;
	add.s64 	%rd126, %rd126, 128;
	add.s64 	%rd125, %rd125, 128;
	setp.ne.s32 	%p3, %r35, 0;
	@%p3 bra 	$L__BB6_3;
$L__BB6_4:
	setp.eq.s32 	%p4, %r3, 0;
	@%p4 bra 	$L__BB6_13;
	and.b32  	%r9, %r2, 7;
	setp.lt.u32 	%p5, %r3, 8;
	@%p5 bra 	$L__BB6_7;
	mul.wide.u32 	%rd73, %r37, 8;
	add.s64 	%rd74, %rd2, %rd73;
	ld.global.f64 	%fd70, [%rd74];
	add.s64 	%rd75, %rd1, %rd73;
	ld.global.u64 	%rd76, [%rd75];
	cvta.to.global.u64 	%rd77, %rd76;
	mul.wide.u32 	%rd78, %r1, 8;
	add.s64 	%rd79, %rd77, %rd78;
	ld.global.f64 	%fd71, [%rd79];
	fma.rn.f64 	%fd72, %fd70, %fd71, %fd138;
	ld.global.f64 	%fd73, [%rd74+8];
	ld.global.u64 	%rd80, [%rd75+8];
	cvta.to.global.u64 	%rd81, %rd80;
	add.s64 	%rd82, %rd81, %rd78;
	ld.global.f64 	%fd74, [%rd82];
	fma.rn.f64 	%fd75, %fd73, %fd74, %fd72;
	ld.global.f64 	%fd76, [%rd74+16];
	ld.global.u64 	%rd83, [%rd75+16];
	cvta.to.global.u64 	%rd84, %rd83;
	add.s64 	%rd85, %rd84, %rd78;
	ld.global.f64 	%fd77, [%rd85];
	fma.rn.f64 	%fd78, %fd76, %fd77, %fd75;
	ld.global.f64 	%fd79, [%rd74+24];
	ld.global.u64 	%rd86, [%rd75+24];
	cvta.to.global.u64 	%rd87, %rd86;
	add.s64 	%rd88, %rd87, %rd78;
	ld.global.f64 	%fd80, [%rd88];
	fma.rn.f64 	%fd81, %fd79, %fd80, %fd78;
	ld.global.f64 	%fd82, [%rd74+32];
	ld.global.u64 	%rd89, [%rd75+32];
	cvta.to.global.u64 	%rd90, %rd89;
	add.s64 	%rd91, %rd90, %rd78;
	ld.global.f64 	%fd83, [%rd91];
	fma.rn.f64 	%fd84, %fd82, %fd83, %fd81;
	ld.global.f64 	%fd85, [%rd74+40];
	ld.global.u64 	%rd92, [%rd75+40];
	cvta.to.global.u64 	%rd93, %rd92;
	add.s64 	%rd94, %rd93, %rd78;
	ld.global.f64 	%fd86, [%rd94];
	fma.rn.f64 	%fd87, %fd85, %fd86, %fd84;
	ld.global.f64 	%fd88, [%rd74+48];
	ld.global.u64 	%rd95, [%rd75+48];
	cvta.to.global.u64 	%rd96, %rd95;
	add.s64 	%rd97, %rd96, %rd78;
	ld.global.f64 	%fd89, [%rd97];
	fma.rn.f64 	%fd90, %fd88, %fd89, %fd87;
	ld.global.f64 	%fd91, [%rd74+56];
	ld.global.u64 	%rd98, [%rd75+56];
	cvta.to.global.u64 	%rd99, %rd98;
	add.s64 	%rd100, %rd99, %rd78;
	ld.global.f64 	%fd92, [%rd100];
	fma.rn.f64 	%fd138, %fd91, %fd92, %fd90;
	add.s32 	%r37, %r37, 8;
$L__BB6_7:
	setp.eq.s32 	%p6, %r9, 0;
	@%p6 bra 	$L__BB6_13;
	and.b32  	%r12, %r2, 3;
	setp.lt.u32 	%p7, %r9, 4;
	@%p7 bra 	$L__BB6_10;
	mul.wide.u32 	%rd101, %r37, 8;
	add.s64 	%rd102, %rd2, %rd101;
	ld.global.f64 	%fd94, [%rd102];
	add.s64 	%rd103, %rd1, %rd101;
	ld.global.u64 	%rd104, [%rd103];
	cvta.to.global.u64 	%rd105, %rd104;
	mul.wide.u32 	%rd106, %r1, 8;
	add.s64 	%rd107, %rd105, %rd106;
	ld.global.f64 	%fd95, [%rd107];
	fma.rn.f64 	%fd96, %fd94, %fd95, %fd138;
	ld.global.f64 	%fd97, [%rd102+8];
	ld.global.u64 	%rd108, [%rd103+8];
	cvta.to.global.u64 	%rd109, %rd108;
	add.s64 	%rd110, %rd109, %rd106;
	ld.global.f64 	%fd98, [%rd110];
	fma.rn.f64 	%fd99, %fd97, %fd98, %fd96;
	ld.global.f64 	%fd100, [%rd102+16];
	ld.global.u64 	%rd111, [%rd103+16];
	cvta.to.global.u64 	%rd112, %rd111;
	add.s64 	%rd113, %rd112, %rd106;
	ld.global.f64 	%fd101, [%rd113];
	fma.rn.f64 	%fd102, %fd100, %fd101, %fd99;
	ld.global.f64 	%fd103, [%rd102+24];
	ld.global.u64 	%rd114, [%rd103+24];
	cvta.to.global.u64 	%rd115, %rd114;
	add.s64 	%rd116, %rd115, %rd106;
	ld.global.f64 	%fd104, [%rd116];
	fma.rn.f64 	%fd138, %fd103, %fd104, %fd102;
	add.s32 	%r37, %r37, 4;
$L__BB6_10:
	setp.eq.s32 	%p8, %r12, 0;
	@%p8 bra 	$L__BB6_13;
	mul.wide.u32 	%rd117, %r37, 8;
	add.s64 	%rd128, %rd1, %rd117;
	add.s64 	%rd127, %rd2, %rd117;
	neg.s32 	%r39, %r12;
	mul.wide.u32 	%rd120, %r1, 8;
$L__BB6_12:
	.pragma "nounroll";
	ld.global.f64 	%fd105, [%rd127];
	ld.global.u64 	%rd118, [%rd128];
	cvta.to.global.u64 	%rd119, %rd118;
	add.s64 	%rd121, %rd119, %rd120;
	ld.global.f64 	%fd106, [%rd121];
	fma.rn.f64 	%fd138, %fd105, %fd106, %fd138;
	add.s64 	%rd128, %rd128, 8;
	add.s64 	%rd127, %rd127, 8;
	add.s32 	%r39, %r39, 1;
	setp.ne.s32 	%p9, %r39, 0;
	@%p9 bra 	$L__BB6_12;
$L__BB6_13:
	neg.f64 	%fd107, %fd138;
	fma.rn.f64 	%fd108, %fd138, 0dBFF71547652B82FE, 0d4338000000000000;
	{
	.reg .b32 %temp; 
	mov.b64 	{%r18, %temp}, %fd108;
	}
	mov.f64 	%fd109, 0dC338000000000000;
	add.rn.f64 	%fd110, %fd108, %fd109;
	fma.rn.f64 	%fd111, %fd110, 0dBFE62E42FEFA39EF, %fd107;
	fma.rn.f64 	%fd112, %fd110, 0dBC7ABC9E3B39803F, %fd111;
	fma.rn.f64 	%fd113, %fd112, 0d3E5ADE1569CE2BDF, 0d3E928AF3FCA213EA;
	fma.rn.f64 	%fd114, %fd113, %fd112, 0d3EC71DEE62401315;
	fma.rn.f64 	%fd115, %fd114, %fd112, 0d3EFA01997C89EB71;
	fma.rn.f64 	%fd116, %fd115, %fd112, 0d3F2A01A014761F65;
	fma.rn.f64 	%fd117, %fd116, %fd112, 0d3F56C16C1852B7AF;
	fma.rn.f64 	%fd118, %fd117, %fd112, 0d3F81111111122322;
	fma.rn.f64 	%fd119, %fd118, %fd112, 0d3FA55555555502A1;
	fma.rn.f64 	%fd120, %fd119, %fd112, 0d3FC5555555555511;
	fma.rn.f64 	%fd121, %fd120, %fd112, 0d3FE000000000000B;
	fma.rn.f64 	%fd122, %fd121, %fd112, 0d3FF0000000000000;
	fma.rn.f64 	%fd123, %fd122, %fd112, 0d3FF0000000000000;
	{
	.reg .b32 %temp; 
	mov.b64 	{%r19, %temp}, %fd123;
	}
	{
	.reg .b32 %temp; 
	mov.b64 	{%temp, %r20}, %fd123;
	}
	shl.b32 	%r23, %r18, 20;
	add.s32 	%r24, %r23, %r20;
	mov.b64 	%fd139, {%r19, %r24};
	{
	.reg .b32 %temp; 
	mov.b64 	{%temp, %r25}, %fd107;
	}
	mov.b32 	%f2, %r25;
	abs.f32 	%f1, %f2;
	setp.lt.f32 	%p10, %f1, 0f4086232B;
	@%p10 bra 	$L__BB6_16;
	setp.gt.f64 	%p11, %fd138, 0d0000000000000000;
	mov.f64 	%fd124, 0d7FF0000000000000;
	sub.f64 	%fd125, %fd124, %fd138;
	selp.f64 	%fd139, 0d0000000000000000, %fd125, %p11;
	setp.geu.f32 	%p12, %f1, 0f40874800;
	@%p12 bra 	$L__BB6_16;
	shr.u32 	%r26, %r18, 31;
	add.s32 	%r27, %r18, %r26;
	shr.s32 	%r28, %r27, 1;
	shl.b32 	%r29, %r28, 20;
	add.s32 	%r30, %r20, %r29;
	mov.b64 	%fd126, {%r19, %r30};
	sub.s32 	%r31, %r18, %r28;
	shl.b32 	%r32, %r31, 20;
	add.s32 	%r33, %r32, 1072693248;
	mov.b32 	%r34, 0;
	mov.b64 	%fd127, {%r34, %r33};
	mul.f64 	%fd139, %fd127, %fd126;
$L__BB6_16:
	cvta.to.global.u64 	%rd122, %rd17;
	add.f64 	%fd128, %fd139, 0d3FF0000000000000;
	rcp.rn.f64 	%fd129, %fd128;
	mul.wide.u32 	%rd123, %r1, 8;
	add.s64 	%rd124, %rd122, %rd123;
	st.global.f64 	[%rd124], %fd129;
	ret;

}
	// .globl	_Z21CudaFeedForward_part2PdPS_S_
.visible .entry _Z21CudaFeedForward_part2PdPS_S_(
	.param .u64 .ptr .align 1 _Z21CudaFeedForward_part2PdPS_S__param_0,
	.param .u64 .ptr .align 1 _Z21CudaFeedForward_part2PdPS_S__param_1,
	.param .u64 .ptr .align 1 _Z21CudaFeedForward_part2PdPS_S__param_2
)
{
	.reg .pred 	%p<13>;
	.reg .b32 	%r<39>;
	.reg .b32 	%f<3>;
	.reg .b64 	%rd<123>;
	.reg .b64 	%fd<140>;

	ld.param.u64 	%rd16, [_Z21CudaFeedForward_part2PdPS_S__param_0];
	ld.param.u64 	%rd17, [_Z21CudaFeedForward_part2PdPS_S__param_1];
	ld.param.u64 	%rd15, [_Z21CudaFeedForward_part2PdPS_S__param_2];
	cvta.to.global.u64 	%rd1, %rd17;
	cvta.to.global.u64 	%rd2, %rd16;
	mov.u32 	%r1, %tid.x;
	ld.const.u32 	%r2, [dev_numHidden];
	setp.lt.s32 	%p1, %r2, 1;
	mov.f64 	%fd138, 0d0000000000000000;
	@%p1 bra 	$L__BB7_13;
	and.b32  	%r3, %r2, 15;
	setp.lt.u32 	%p2, %r2, 16;
	mov.f64 	%fd138, 0d0000000000000000;
	mov.b32 	%r36, 0;
	@%p2 bra 	$L__BB7_4;
	and.b32  	%r36, %r2, 2147483632;
	neg.s32 	%r34, %r36;
	add.s64 	%rd120, %rd2, 64;
	add.s64 	%rd119, %rd1, 64;
	mov.f64 	%fd138, 0d0000000000000000;
	mul.wide.u32 	%rd20, %r1, 8;
$L__BB7_3:
	.pragma "nounroll";
	ld.global.f64 	%fd22, [%rd120+-64];
	ld.global.u64 	%rd18, [%rd119+-64];
	cvta.to.global.u64 	%rd19, %rd18;
	add.s64 	%rd21, %rd19, %rd20;
	ld.global.f64 	%fd23, [%rd21];
	fma.rn.f64 	%fd24, %fd22, %fd23, %fd138;
	ld.global.f64 	%fd25, [%rd120+-56];
	ld.global.u64 	%rd22, [%rd119+-56];
	cvta.to.global.u64 	%rd23, %rd22;
	add.s64 	%rd24, %rd23, %rd20;
	ld.global.f64 	%fd26, [%rd24];
	fma.rn.f64 	%fd27, %fd25, %fd26, %fd24;
	ld.global.f64 	%fd28, [%rd120+-48];
	ld.global.u64 	%rd25, [%rd119+-48];
	cvta.to.global.u64 	%rd26, %rd25;
	add.s64 	%rd27, %rd26, %rd20;
	ld.global.f64 	%fd29, [%rd27];
	fma.rn.f64 	%fd30, %fd28, %fd29, %fd27;
	ld.global.f64 	%fd31, [%rd120+-40];
	ld.global.u64 	%rd28, [%rd119+-40];
	cvta.to.global.u64 	%rd29, %rd28;
	add.s64 	%rd30, %rd29, %rd20;
	ld.global.f64 	%fd32, [%rd30];
	fma.rn.f64 	%fd33, %fd31, %fd32, %fd30;
	ld.global.f64 	%fd34, [%rd120+-32];
	ld.global.u64 	%rd31, [%rd119+-32];
	cvta.to.global.u64 	%rd32, %rd31;
	add.s64 	%rd33, %rd32, %rd20;
	ld.global.f64 	%fd35, [%rd33];
	fma.rn.f64 	%fd36, %fd34, %fd35, %fd33;
	ld.global.f64 	%fd37, [%rd120+-24];
	ld.global.u64 	%rd34, [%rd119+-24];
	cvta.to.global.u64 	%rd35, %rd34;
	add.s64 	%rd36, %rd35, %rd20;
	ld.global.f64 	%fd38, [%rd36];
	fma.rn.f64 	%fd39, %fd37, %fd38, %fd36;
	ld.global.f64 	%fd40, [%rd120+-16];
	ld.global.u64 	%rd37, [%rd119+-16];
	cvta.to.global.u64 	%rd38, %rd37;
	add.s64 	%rd39, %rd38, %rd20;
	ld.global.f64 	%fd41, [%rd39];
	fma.rn.f64 	%fd42, %fd40, %fd41, %fd39;
	ld.global.f64 	%fd43, [%rd120+-8];
	ld.global.u64 	%rd40, [%rd119+-8];
	cvta.to.global.u64 	%rd41, %rd40;
	add.s64 	%rd42, %rd41, %rd20;
	ld.global.f64 	%fd44, [%rd42];
	fma.rn.f64 	%fd45, %fd43, %fd44, %fd42;
	ld.global.f64 	%fd46, [%rd120];
	ld.global.u64 	%rd43, [%rd119];
	cvta.to.global.u64 	%rd44, %rd43;
	add.s64 	%rd45, %rd44, %rd20;
	ld.global.f64 	%fd47, [%rd45];
	fma.rn.f64 	%fd48, %fd46, %fd47, %fd45;
	ld.global.f64 	%fd49, [%rd120+8];
	ld.global.u64 	%rd46, [%rd119+8];
	cvta.to.global.u64 	%rd47, %rd46;
	add.s64 	%rd48, %rd47, %rd20;
	ld.global.f64 	%fd50, [%rd48];
	fma.rn.f64 	%fd51, %fd49, %fd50, %fd48;
	ld.global.f64 	%fd52, [%rd120+16];
	ld.global.u64 	%rd49, [%rd119+16];
	cvta.to.global.u64 	%rd50, %rd49;
	add.s64 	%rd51, %rd50, %rd20;
	ld.global.f64 	%fd53, [%rd51];
	fma.rn.f64 	%fd54, %fd52, %fd53, %fd51;
	ld.global.f64 	%fd55, [%rd120+24];
	ld.global.u64 	%rd52, [%rd119+24];
	cvta.to.global.u64 	%rd53, %rd52;
	add.s64 	%rd54, %rd53, %rd20;
	ld.global.f64 	%fd56, [%rd54];
	fma.rn.f64 	%fd57, %fd55, %fd56, %fd54;
	ld.global.f64 	%fd58, [%rd120+32];
	ld.global.u64 	%rd55, [%rd119+32];
	cvta.to.global.u64 	%rd56, %rd55;
	add.s64 	%rd57, %rd56, %rd20;
	ld.global.f64 	%fd59, [%rd57];
	fma.rn.f64 	%fd60, %fd58, %fd59, %fd57;
	ld.global.f64 	%fd61, [%rd120+40];
	ld.global.u64 	%rd58, [%rd119+40];
	cvta.to.global.u64 	%rd59, %rd58;
	add.s64 	%rd60, %rd59, %rd20;
	ld.global.f64 	%fd62, [%rd60];
	fma.rn.f64 	%fd63, %fd61, %fd62, %fd60;
	ld.global.f64 	%fd64, [%rd120+48];
	ld.global.u64 	%rd61, [%rd119+48];
	cvta.to.global.u64 	%rd62, %rd61;
	add.s64 	%rd63, %rd62, %rd20;
	ld.global.f64 	%fd65, [%rd63];
	fma.rn.f64 	%fd66, %fd64, %fd65, %fd63;
	ld.global.f64 	%fd67, [%rd120+56];
	ld.global.u64 	%rd64, [%rd119+56];
	cvta.to.global.u64 	%rd65, %rd64;
	add.s64 	%rd66, %rd65, %rd20;
	ld.global.f64 	%fd68, [%rd66];
	fma.rn.f64 	%fd138, %fd67, %fd68, %fd66;
	add.s32 	%r34, %r34, 16;
	add.s64 	%rd120, %rd120, 128;
	add.s64 	%rd119, %rd119, 128;
	setp.ne.s32 	%p3, %r34, 0;
	@%p3 bra 	$L__BB7_3;
$L__BB7_4:
	setp.eq.s32 	%p4, %r3, 0;
	@%p4 bra 	$L__BB7_13;
	and.b32  	%r9, %r2, 7;
	setp.lt.u32 	%p5, %r3, 8;
	@%p5 bra 	$L__BB7_7;
	mul.wide.u32 	%rd67, %r36, 8;
	add.s64 	%rd68, %rd2, %rd67;
	ld.global.f64 	%fd70, [%rd68];
	add.s64 	%rd69, %rd1, %rd67;
	ld.global.u64 	%rd70, [%rd69];
	cvta.to.global.u64 	%rd71, %rd70;
	mul.wide.u32 	%rd72, %r1, 8;
	add.s64 	%rd73, %rd71, %rd72;
	ld.global.f64 	%fd71, [%rd73];
	fma.rn.f64 	%fd72, %fd70, %fd71, %fd138;
	ld.global.f64 	%fd73, [%rd68+8];
	ld.global.u64 	%rd74, [%rd69+8];
	cvta.to.global.u64 	%rd75, %rd74;
	add.s64 	%rd76, %rd75, %rd72;
	ld.global.f64 	%fd74, [%rd76];
	fma.rn.f64 	%fd75, %fd73, %fd74, %fd72;
	ld.global.f64 	%fd76, [%rd68+16];
	ld.global.u64 	%rd77, [%rd69+16];
	cvta.to.global.u64 	%rd78, %rd77;
	add.s64 	%rd79, %rd78, %rd72;
	ld.global.f64 	%fd77, [%rd79];
	fma.rn.f64 	%fd78, %fd76, %fd77, %fd75;
	ld.global.f64 	%fd79, [%rd68+24];
	ld.global.u64 	%rd80, [%rd69+24];
	cvta.to.global.u64 	%rd81, %rd80;
	add.s64 	%rd82, %rd81, %rd72;
	ld.global.f64 	%fd80, [%rd82];
	fma.rn.f64 	%fd81, %fd79, %fd80, %fd78;
	ld.global.f64 	%fd82, [%rd68+32];
	ld.global.u64 	%rd83, [%rd69+32];
	cvta.to.global.u64 	%rd84, %rd83;
	add.s64 	%rd85, %rd84, %rd72;
	ld.global.f64 	%fd83, [%rd85];
	fma.rn.f64 	%fd84, %fd82, %fd83, %fd81;
	ld.global.f64 	%fd85, [%rd68+40];
	ld.global.u64 	%rd86, [%rd69+40];
	cvta.to.global.u64 	%rd87, %rd86;
	add.s64 	%rd88, %rd87, %rd72;
	ld.global.f64 	%fd86, [%rd88];
	fma.rn.f64 	%fd87, %fd85, %fd86, %fd84;
	ld.global.f64 	%fd88, [%rd68+48];
	ld.global.u64 	%rd89, [%rd69+48];
	cvta.to.global.u64 	%rd90, %rd89;
	add.s64 	%rd91, %rd90, %rd72;
	ld.global.f64 	%fd89, [%rd91];
	fma.rn.f64 	%fd90, %fd88, %fd89, %fd87;
	ld.global.f64 	%fd91, [%rd68+56];
	ld.global.u64 	%rd92, [%rd69+56];
	cvta.to.global.u64 	%rd93, %rd92;
	add.s64 	%rd94, %rd93, %rd72;
	ld.global.f64 	%fd92, [%rd94];
	fma.rn.f64 	%fd138, %fd91, %fd92, %fd90;
	add.s32 	%r36, %r36, 8;
$L__BB7_7:
	setp.eq.s32 	%p6, %r9, 0;
	@%p6 bra 	$L__BB7_13;
	and.b32  	%r12, %r2, 3;
	setp.lt.u32 	%p7, %r9, 4;
	@%p7 bra 	$L__BB7_10;
	mul.wide.u32 	%rd95, %r36, 8;
	add.s64 	%rd96, %rd2, %rd95;
	ld.global.f64 	%fd94, [%rd96];
	add.s64 	%rd97, %rd1, %rd95;
	ld.global.u64 	%rd98, [%rd97];
	cvta.to.global.u64 	%rd99, %rd98;
	mul.wide.u32 	%rd100, %r1, 8;
	add.s64 	%rd101, %rd99, %rd100;
	ld.global.f64 	%fd95, [%rd101];
	fma.rn.f64 	%fd96, %fd94, %fd95, %fd138;
	ld.global.f64 	%fd97, [%rd96+8];
	ld.global.u64 	%rd102, [%rd97+8];
	cvta.to.global.u64 	%rd103, %rd102;
	add.s64 	%rd104, %rd103, %rd100;
	ld.global.f64 	%fd98, [%rd104];
	fma.rn.f64 	%fd99, %fd97, %fd98, %fd96;
	ld.global.f64 	%fd100, [%rd96+16];
	ld.global.u64 	%rd105, [%rd97+16];
	cvta.to.global.u64 	%rd106, %rd105;
	add.s64 	%rd107, %rd106, %rd100;
	ld.global.f64 	%fd101, [%rd107];
	fma.rn.f64 	%fd102, %fd100, %fd101, %fd99;
	ld.global.f64 	%fd103, [%rd96+24];
	ld.global.u64 	%rd108, [%rd97+24];
	cvta.to.global.u64 	%rd109, %rd108;
	add.s64 	%rd110, %rd109, %rd100;
	ld.global.f64 	%fd104, [%rd110];
	fma.rn.f64 	%fd138, %fd103, %fd104, %fd102;
	add.s32 	%r36, %r36, 4;
$L__BB7_10:
	setp.eq.s32 	%p8, %r12, 0;
	@%p8 bra 	$L__BB7_13;
	mul.wide.u32 	%rd111, %r36, 8;
	add.s64 	%rd122, %rd1, %rd111;
	add.s64 	%rd121, %rd2, %rd111;
	neg.s32 	%r38, %r12;
	mul.wide.u32 	%rd114, %r1, 8;
$L__BB7_12:
	.pragma "nounroll";
	ld.global.f64 	%fd105, [%rd121];
	ld.global.u64 	%rd112, [%rd122];
	cvta.to.global.u64 	%rd113, %rd112;
	add.s64 	%rd115, %rd113, %rd114;
	ld.global.f64 	%fd106, [%rd115];
	fma.rn.f64 	%fd138, %fd105, %fd106, %fd138;
	add.s64 	%rd122, %rd122, 8;
	add.s64 	%rd121, %rd121, 8;
	add.s32 	%r38, %r38, 1;
	setp.ne.s32 	%p9, %r38, 0;
	@%p9 bra 	$L__BB7_12;
$L__BB7_13:
	neg.f64 	%fd107, %fd138;
	fma.rn.f64 	%fd108, %fd138, 0dBFF71547652B82FE, 0d4338000000000000;
	{
	.reg .b32 %temp; 
	mov.b64 	{%r18, %temp}, %fd108;
	}
	mov.f64 	%fd109, 0dC338000000000000;
	add.rn.f64 	%fd110, %fd108, %fd109;
	fma.rn.f64 	%fd111, %fd110, 0dBFE62E42FEFA39EF, %fd107;
	fma.rn.f64 	%fd112, %fd110, 0dBC7ABC9E3B39803F, %fd111;
	fma.rn.f64 	%fd113, %fd112, 0d3E5ADE1569CE2BDF, 0d3E928AF3FCA213EA;
	fma.rn.f64 	%fd114, %fd113, %fd112, 0d3EC71DEE62401315;
	fma.rn.f64 	%fd115, %fd114, %fd112, 0d3EFA01997C89EB71;
	fma.rn.f64 	%fd116, %fd115, %fd112, 0d3F2A01A014761F65;
	fma.rn.f64 	%fd117, %fd116, %fd112, 0d3F56C16C1852B7AF;
	fma.rn.f64 	%fd118, %fd117, %fd112, 0d3F81111111122322;
	fma.rn.f64 	%fd119, %fd118, %fd112, 0d3FA55555555502A1;
	fma.rn.f64 	%fd120, %fd119, %fd112, 0d3FC5555555555511;
	fma.rn.f64 	%fd121, %fd120, %fd112, 0d3FE000000000000B;
	fma.rn.f64 	%fd122, %fd121, %fd112, 0d3FF0000000000000;
	fma.rn.f64 	%fd123, %fd122, %fd112, 0d3FF0000000000000;
	{
	.reg .b32 %temp; 
	mov.b64 	{%r19, %temp}, %fd123;
	}
	{
	.reg .b32 %temp; 
	mov.b64 	{%temp, %r20}, %fd123;
	}
	shl.b32 	%r22, %r18, 20;
	add.s32 	%r23, %r22, %r20;
	mov.b64 	%fd139, {%r19, %r23};
	{
	.reg .b32 %temp; 
	mov.b64 	{%temp, %r24}, %fd107;
	}
	mov.b32 	%f2, %r24;
	abs.f32 	%f1, %f2;
	setp.lt.f32 	%p10, %f1, 0f4086232B;
	@%p10 bra 	$L__BB7_16;
	setp.gt.f64 	%p11, %fd138, 0d0000000000000000;
	mov.f64 	%fd124, 0d7FF0000000000000;
	sub.f64 	%fd125, %fd124, %fd138;
	selp.f64 	%fd139, 0d0000000000000000, %fd125, %p11;
	setp.geu.f32 	%p12, %f1, 0f40874800;
	@%p12 bra 	$L__BB7_16;
	shr.u32 	%r25, %r18, 31;
	add.s32 	%r26, %r18, %r25;
	shr.s32 	%r27, %r26, 1;
	shl.b32 	%r28, %r27, 20;
	add.s32 	%r29, %r20, %r28;
	mov.b64 	%fd126, {%r19, %r29};
	sub.s32 	%r30, %r18, %r27;
	shl.b32 	%r31, %r30, 20;
	add.s32 	%r32, %r31, 1072693248;
	mov.b32 	%r33, 0;
	mov.b64 	%fd127, {%r33, %r32};
	mul.f64 	%fd139, %fd127, %fd126;
$L__BB7_16:
	cvta.to.global.u64 	%rd116, %rd15;
	add.f64 	%fd128, %fd139, 0d3FF0000000000000;
	rcp.rn.f64 	%fd129, %fd128;
	mul.wide.u32 	%rd117, %r1, 8;
	add.s64 	%rd118, %rd116, %rd117;
	st.global.f64 	[%rd118], %fd129;
	ret;

}
	// .globl	_Z21CudaFeedForward_part3PiPdPS0_S0_S0_
.visible .entry _Z21CudaFeedForward_part3PiPdPS0_S0_S0_(
	.param .u64 .ptr .align 1 _Z21CudaFeedForward_part3PiPdPS0_S0_S0__param_0,
	.param .u64 .ptr .align 1 _Z21CudaFeedForward_part3PiPdPS0_S0_S0__param_1,
	.param .u64 .ptr .align 1 _Z21CudaFeedForward_part3PiPdPS0_S0_S0__param_2,
	.param .u64 .ptr .align 1 _Z21CudaFeedForward_part3PiPdPS0_S0_S0__param_3,
	.param .u64 .ptr .align 1 _Z21CudaFeedForward_part3PiPdPS0_S0_S0__param_4
)
{
	.reg .pred 	%p<13>;
	.reg .b32 	%r<40>;
	.reg .b32 	%f<3>;
	.reg .b64 	%rd<129>;
	.reg .b64 	%fd<145>;

	ld.param.u64 	%rd15, [_Z21CudaFeedForward_part3PiPdPS0_S0_S0__param_0];
	ld.param.u64 	%rd18, [_Z21CudaFeedForward_part3PiPdPS0_S0_S0__param_1];
	ld.param.u64 	%rd19, [_Z21CudaFeedForward_part3PiPdPS0_S0_S0__param_2];
	ld.param.u64 	%rd16, [_Z21CudaFeedForward_part3PiPdPS0_S0_S0__param_3];
	ld.param.u64 	%rd17, [_Z21CudaFeedForward_part3PiPdPS0_S0_S0__param_4];
	cvta.to.global.u64 	%rd1, %rd19;
	cvta.to.global.u64 	%rd2, %rd18;
	mov.u32 	%r1, %tid.x;
	ld.const.u32 	%r2, [dev_numHidden2];
	setp.lt.s32 	%p1, %r2, 1;
	mov.f64 	%fd143, 0d0000000000000000;
	@%p1 bra 	$L__BB8_13;
	and.b32  	%r3, %r2, 15;
	setp.lt.u32 	%p2, %r2, 16;
	mov.f64 	%fd143, 0d0000000000000000;
	mov.b32 	%r37, 0;
	@%p2 bra 	$L__BB8_4;
	and.b32  	%r37, %r2, 2147483632;
	neg.s32 	%r35, %r37;
	add.s64 	%rd126, %rd2, 64;
	add.s64 	%rd125, %rd1, 64;
	mov.f64 	%fd143, 0d0000000000000000;
	mul.wide.u32 	%rd22, %r1, 8;
$L__BB8_3:
	.pragma "nounroll";
	ld.global.f64 	%fd22, [%rd126+-64];
	ld.global.u64 	%rd20, [%rd125+-64];
	cvta.to.global.u64 	%rd21, %rd20;
	add.s64 	%rd23, %rd21, %rd22;
	ld.global.f64 	%fd23, [%rd23];
	fma.rn.f64 	%fd24, %fd22, %fd23, %fd143;
	ld.global.f64 	%fd25, [%rd126+-56];
	ld.global.u64 	%rd24, [%rd125+-56];
	cvta.to.global.u64 	%rd25, %rd24;
	add.s64 	%rd26, %rd25, %rd22;
	ld.global.f64 	%fd26, [%rd26];
	fma.rn.f64 	%fd27, %fd25, %fd26, %fd24;
	ld.global.f64 	%fd28, [%rd126+-48];
	ld.global.u64 	%rd27, [%rd125+-48];
	cvta.to.global.u64 	%rd28, %rd27;
	add.s64 	%rd29, %rd28, %rd22;
	ld.global.f64 	%fd29, [%rd29];
	fma.rn.f64 	%fd30, %fd28, %fd29, %fd27;
	ld.global.f64 	%fd31, [%rd126+-40];
	ld.global.u64 	%rd30, [%rd125+-40];
	cvta.to.global.u64 	%rd31, %rd30;
	add.s64 	%rd32, %rd31, %rd22;
	ld.global.f64 	%fd32, [%rd32];
	fma.rn.f64 	%fd33, %fd31, %fd32, %fd30;
	ld.global.f64 	%fd34, [%rd126+-32];
	ld.global.u64 	%rd33, [%rd125+-32];
	cvta.to.global.u64 	%rd34, %rd33;
	add.s64 	%rd35, %rd34, %rd22;
	ld.global.f64 	%fd35, [%rd35];
	fma.rn.f64 	%fd36, %fd34, %fd35, %fd33;
	ld.global.f64 	%fd37, [%rd126+-24];
	ld.global.u64 	%rd36, [%rd125+-24];
	cvta.to.global.u64 	%rd37, %rd36;
	add.s64 	%rd38, %rd37, %rd22;
	ld.global.f64 	%fd38, [%rd38];
	fma.rn.f64 	%fd39, %fd37, %fd38, %fd36;
	ld.global.f64 	%fd40, [%rd126+-16];
	ld.global.u64 	%rd39, [%rd125+-16];
	cvta.to.global.u64 	%rd40, %rd39;
	add.s64 	%rd41, %rd40, %rd22;
	ld.global.f64 	%fd41, [%rd41];
	fma.rn.f64 	%fd42, %fd40, %fd41, %fd39;
	ld.global.f64 	%fd43, [%rd126+-8];
	ld.global.u64 	%rd42, [%rd125+-8];
	cvta.to.global.u64 	%rd43, %rd42;
	add.s64 	%rd44, %rd43, %rd22;
	ld.global.f64 	%fd44, [%rd44];
	fma.rn.f64 	%fd45, %fd43, %fd44, %fd42;
	ld.global.f64 	%fd46, [%rd126];
	ld.global.u64 	%rd45, [%rd125];
	cvta.to.global.u64 	%rd46, %rd45;
	add.s64 	%rd47, %rd46, %rd22;
	ld.global.f64 	%fd47, [%rd47];
	fma.rn.f64 	%fd48, %fd46, %fd47, %fd45;
	ld.global.f64 	%fd49, [%rd126+8];
	ld.global.u64 	%rd48, [%rd125+8];
	cvta.to.global.u64 	%rd49, %rd48;
	add.s64 	%rd50, %rd49, %rd22;
	ld.global.f64 	%fd50, [%rd50];
	fma.rn.f64 	%fd51, %fd49, %fd50, %fd48;
	ld.global.f64 	%fd52, [%rd126+16];
	ld.global.u64 	%rd51, [%rd125+16];
	cvta.to.global.u64 	%rd52, %rd51;
	add.s64 	%rd53, %rd52, %rd22;
	ld.global.f64 	%fd53, [%rd53];
	fma.rn.f64 	%fd54, %fd52, %fd53, %fd51;
	ld.global.f64 	%fd55, [%rd126+24];
	ld.global.u64 	%rd54, [%rd125+24];
	cvta.to.global.u64 	%rd55, %rd54;
	add.s64 	%rd56, %rd55, %rd22;
	ld.global.f64 	%fd56, [%rd56];
	fma.rn.f64 	%fd57, %fd55, %fd56, %fd54;
	ld.global.f64 	%fd58, [%rd126+32];
	ld.global.u64 	%rd57, [%rd125+32];
	cvta.to.global.u64 	%rd58, %rd57;
	add.s64 	%rd59, %rd58, %rd22;
	ld.global.f64 	%fd59, [%rd59];
	fma.rn.f64 	%fd60, %fd58, %fd59, %fd57;
	ld.global.f64 	%fd61, [%rd126+40];
	ld.global.u64 	%rd60, [%rd125+40];
	cvta.to.global.u64 	%rd61, %rd60;
	add.s64 	%rd62, %rd61, %rd22;
	ld.global.f64 	%fd62, [%rd62];
	fma.rn.f64 	%fd63, %fd61, %fd62, %fd60;
	ld.global.f64 	%fd64, [%rd126+48];
	ld.global.u64 	%rd63, [%rd125+48];
	cvta.to.global.u64 	%rd64, %rd63;
	add.s64 	%rd65, %rd64, %rd22;
	ld.global.f64 	%fd65, [%rd65];
	fma.rn.f64 	%fd66, %fd64, %fd65, %fd63;
	ld.global.f64 	%fd67, [%rd126+56];
	ld.global.u64 	%rd66, [%rd125+56];
	cvta.to.global.u64 	%rd67, %rd66;
	add.s64 	%rd68, %rd67, %rd22;
	ld.global.f64 	%fd68, [%rd68];
	fma.rn.f64 	%fd143, %fd67, %fd68, %fd66;
	add.s32 	%r35, %r35, 16;
	add.s64 	%rd126, %rd126, 128;
	add.s64 	%rd125, %rd125, 128;
	setp.ne.s32 	%p3, %r35, 0;
	@%p3 bra 	$L__BB8_3;
$L__BB8_4:
	setp.eq.s32 	%p4, %r3, 0;
	@%p4 bra 	$L__BB8_13;
	and.b32  	%r9, %r2, 7;
	setp.lt.u32 	%p5, %r3, 8;
	@%p5 bra 	$L__BB8_7;
	mul.wide.u32 	%rd69, %r37, 8;
	add.s64 	%rd70, %rd2, %rd69;
	ld.global.f64 	%fd70, [%rd70];
	add.s64 	%rd71, %rd1, %rd69;
	ld.global.u64 	%rd72, [%rd71];
	cvta.to.global.u64 	%rd73, %rd72;
	mul.wide.u32 	%rd74, %r1, 8;
	add.s64 	%rd75, %rd73, %rd74;
	ld.global.f64 	%fd71, [%rd75];
	fma.rn.f64 	%fd72, %fd70, %fd71, %fd143;
	ld.global.f64 	%fd73, [%rd70+8];
	ld.global.u64 	%rd76, [%rd71+8];
	cvta.to.global.u64 	%rd77, %rd76;
	add.s64 	%rd78, %rd77, %rd74;
	ld.global.f64 	%fd74, [%rd78];
	fma.rn.f64 	%fd75, %fd73, %fd74, %fd72;
	ld.global.f64 	%fd76, [%rd70+16];
	ld.global.u64 	%rd79, [%rd71+16];
	cvta.to.global.u64 	%rd80, %rd79;
	add.s64 	%rd81, %rd80, %rd74;
	ld.global.f64 	%fd77, [%rd81];
	fma.rn.f64 	%fd78, %fd76, %fd77, %fd75;
	ld.global.f64 	%fd79, [%rd70+24];
	ld.global.u64 	%rd82, [%rd71+24];
	cvta.to.global.u64 	%rd83, %rd82;
	add.s64 	%rd84, %rd83, %rd74;
	ld.global.f64 	%fd80, [%rd84];
	fma.rn.f64 	%fd81, %fd79, %fd80, %fd78;
	ld.global.f64 	%fd82, [%rd70+32];
	ld.global.u64 	%rd85, [%rd71+32];
	cvta.to.global.u64 	%rd86, %rd85;
	add.s64 	%rd87, %rd86, %rd74;
	ld.global.f64 	%fd83, [%rd87];
	fma.rn.f64 	%fd84, %fd82, %fd83, %fd81;
	ld.global.f64 	%fd85, [%rd70+40];
	ld.global.u64 	%rd88, [%rd71+40];
	cvta.to.global.u64 	%rd89, %rd88;
	add.s64 	%rd90, %rd89, %rd74;
	ld.global.f64 	%fd86, [%rd90];
	fma.rn.f64 	%fd87, %fd85, %fd86, %fd84;
	ld.global.f64 	%fd88, [%rd70+48];
	ld.global.u64 	%rd91, [%rd71+48];
	cvta.to.global.u64 	%rd92, %rd91;
	add.s64 	%rd93, %rd92, %rd74;
	ld.global.f64 	%fd89, [%rd93];
	fma.rn.f64 	%fd90, %fd88, %fd89, %fd87;
	ld.global.f64 	%fd91, [%rd70+56];
	ld.global.u64 	%rd94, [%rd71+56];
	cvta.to.global.u64 	%rd95, %rd94;
	add.s64 	%rd96, %rd95, %rd74;
	ld.global.f64 	%fd92, [%rd96];
	fma.rn.f64 	%fd143, %fd91, %fd92, %fd90;
	add.s32 	%r37, %r37, 8;
$L__BB8_7:
	setp.eq.s32 	%p6, %r9, 0;
	@%p6 bra 	$L__BB8_13;
	and.b32  	%r12, %r2, 3;
	setp.lt.u32 	%p7, %r9, 4;
	@%p7 bra 	$L__BB8_10;
	mul.wide.u32 	%rd97, %r37, 8;
	add.s64 	%rd98, %rd2, %rd97;
	ld.global.f64 	%fd94, [%rd98];
	add.s64 	%rd99, %rd1, %rd97;
	ld.global.u64 	%rd100, [%rd99];
	cvta.to.global.u64 	%rd101, %rd100;
	mul.wide.u32 	%rd102, %r1, 8;
	add.s64 	%rd103, %rd101, %rd102;
	ld.global.f64 	%fd95, [%rd103];
	fma.rn.f64 	%fd96, %fd94, %fd95, %fd143;
	ld.global.f64 	%fd97, [%rd98+8];
	ld.global.u64 	%rd104, [%rd99+8];
	cvta.to.global.u64 	%rd105, %rd104;
	add.s64 	%rd106, %rd105, %rd102;
	ld.global.f64 	%fd98, [%rd106];
	fma.rn.f64 	%fd99, %fd97, %fd98, %fd96;
	ld.global.f64 	%fd100, [%rd98+16];
	ld.global.u64 	%rd107, [%rd99+16];
	cvta.to.global.u64 	%rd108, %rd107;
	add.s64 	%rd109, %rd108, %rd102;
	ld.global.f64 	%fd101, [%rd109];
	fma.rn.f64 	%fd102, %fd100, %fd101, %fd99;
	ld.global.f64 	%fd103, [%rd98+24];
	ld.global.u64 	%rd110, [%rd99+24];
	cvta.to.global.u64 	%rd111, %rd110;
	add.s64 	%rd112, %rd111, %rd102;
	ld.global.f64 	%fd104, [%rd112];
	fma.rn.f64 	%fd143, %fd103, %fd104, %fd102;
	add.s32 	%r37, %r37, 4;
$L__BB8_10:
	setp.eq.s32 	%p8, %r12, 0;
	@%p8 bra 	$L__BB8_13;
	mul.wide.u32 	%rd113, %r37, 8;
	add.s64 	%rd128, %rd1, %rd113;
	add.s64 	%rd127, %rd2, %rd113;
	neg.s32 	%r39, %r12;
	mul.wide.u32 	%rd116, %r1, 8;
$L__BB8_12:
	.pragma "nounroll";
	ld.global.f64 	%fd105, [%rd127];
	ld.global.u64 	%rd114, [%rd128];
	cvta.to.global.u64 	%rd115, %rd114;
	add.s64 	%rd117, %rd115, %rd116;
	ld.global.f64 	%fd106, [%rd117];
	fma.rn.f64 	%fd143, %fd105, %fd106, %fd143;
	add.s64 	%rd128, %rd128, 8;
	add.s64 	%rd127, %rd127, 8;
	add.s32 	%r39, %r39, 1;
	setp.ne.s32 	%p9, %r39, 0;
	@%p9 bra 	$L__BB8_12;
$L__BB8_13:
	neg.f64 	%fd107, %fd143;
	fma.rn.f64 	%fd108, %fd143, 0dBFF71547652B82FE, 0d4338000000000000;
	{
	.reg .b32 %temp; 
	mov.b64 	{%r18, %temp}, %fd108;
	}
	mov.f64 	%fd109, 0dC338000000000000;
	add.rn.f64 	%fd110, %fd108, %fd109;
	fma.rn.f64 	%fd111, %fd110, 0dBFE62E42FEFA39EF, %fd107;
	fma.rn.f64 	%fd112, %fd110, 0dBC7ABC9E3B39803F, %fd111;
	fma.rn.f64 	%fd113, %fd112, 0d3E5ADE1569CE2BDF, 0d3E928AF3FCA213EA;
	fma.rn.f64 	%fd114, %fd113, %fd112, 0d3EC71DEE62401315;
	fma.rn.f64 	%fd115, %fd114, %fd112, 0d3EFA01997C89EB71;
	fma.rn.f64 	%fd116, %fd115, %fd112, 0d3F2A01A014761F65;
	fma.rn.f64 	%fd117, %fd116, %fd112, 0d3F56C16C1852B7AF;
	fma.rn.f64 	%fd118, %fd117, %fd112, 0d3F81111111122322;
	fma.rn.f64 	%fd119, %fd118, %fd112, 0d3FA55555555502A1;
	fma.rn.f64 	%fd120, %fd119, %fd112, 0d3FC5555555555511;
	fma.rn.f64 	%fd121, %fd120, %fd112, 0d3FE000000000000B;
	fma.rn.f64 	%fd122, %fd121, %fd112, 0d3FF0000000000000;
	fma.rn.f64 	%fd123, %fd122, %fd112, 0d3FF0000000000000;
	{
	.reg .b32 %temp; 
	mov.b64 	{%r19, %temp}, %fd123;
	}
	{
	.reg .b32 %temp; 
	mov.b64 	{%temp, %r20}, %fd123;
	}
	shl.b32 	%r22, %r18, 20;
	add.s32 	%r23, %r22, %r20;
	mov.b64 	%fd144, {%r19, %r23};
	{
	.reg .b32 %temp; 
	mov.b64 	{%temp, %r24}, %fd107;
	}
	mov.b32 	%f2, %r24;
	abs.f32 	%f1, %f2;
	setp.lt.f32 	%p10, %f1, 0f4086232B;
	@%p10 bra 	$L__BB8_16;
	setp.gt.f64 	%p11, %fd143, 0d0000000000000000;
	mov.f64 	%fd124, 0d7FF0000000000000;
	sub.f64 	%fd125, %fd124, %fd143;
	selp.f64 	%fd144, 0d0000000000000000, %fd125, %p11;
	setp.geu.f32 	%p12, %f1, 0f40874800;
	@%p12 bra 	$L__BB8_16;
	shr.u32 	%r25, %r18, 31;
	add.s32 	%r26, %r18, %r25;
	shr.s32 	%r27, %r26, 1;
	shl.b32 	%r28, %r27, 20;
	add.s32 	%r29, %r20, %r28;
	mov.b64 	%fd126, {%r19, %r29};
	sub.s32 	%r30, %r18, %r27;
	shl.b32 	%r31, %r30, 20;
	add.s32 	%r32, %r31, 1072693248;
	mov.b32 	%r33, 0;
	mov.b64 	%fd127, {%r33, %r32};
	mul.f64 	%fd144, %fd127, %fd126;
$L__BB8_16:
	cvta.to.global.u64 	%rd118, %rd17;
	cvta.to.global.u64 	%rd119, %rd15;
	cvta.to.global.u64 	%rd120, %rd16;
	add.f64 	%fd128, %fd144, 0d3FF0000000000000;
	rcp.rn.f64 	%fd129, %fd128;
	mul.wide.u32 	%rd121, %r1, 8;
	add.s64 	%rd122, %rd120, %rd121;
	st.global.f64 	[%rd122], %fd129;
	ld.global.u32 	%r34, [%rd119];
	mul.wide.s32 	%rd123, %r34, 8;
	add.s64 	%rd124, %rd118, %rd123;
	ld.global.f64 	%fd130, [%rd124];
	ld.global.f64 	%fd131, [%rd120];
	sub.f64 	%fd132, %fd130, %fd131;
	st.global.f64 	[dev_errThisPat], %fd132;
	ld.global.f64 	%fd133, [dev_RMSerror];
	fma.rn.f64 	%fd134, %fd132, %fd132, %fd133;
	st.global.f64 	[dev_RMSerror], %fd134;
	ret;

}


// ===== COMPILED SASS (sm_100) =====

	.target	sm_100

	.elftype	@"ET_EXEC"


//--------------------- .note.nv.tkinfo           --------------------------
	.section	.note.nv.tkinfo,"",@"SHT_NOTE"
	.sectionflags	@"SHF_NOTE_NV_TKINFO"
	.tkinfo
        /*0018*/ 	.word	0x00000002
        /*0030*/ 	.string	""
        /*0030*/ 	.string	"ptxas"
        /*0030*/ 	.string	"Cuda compilation tools, release 13.0, V13.0.88"
        /*0030*/ 	.string	"Build cuda_13.0.r13.0/compiler.36424714_0"
        /*0030*/ 	.string	"-arch sm_100 -m 64 "



//--------------------- .note.nv.cuinfo           --------------------------
	.section	.note.nv.cuinfo,"",@"SHT_NOTE"
	.sectionflags	@"SHF_NOTE_NV_CUINFO"
        /*0018*/ 	.short	0x0002
        /*001a*/ 	.short	0x0064
        /*001c*/ 	.short	0x0082
	.zero		2


//--------------------- .nv.info                  --------------------------
	.section	.nv.info,"",@"SHT_CUDA_INFO"
	.align	4


	//----- nvinfo : EIATTR_REGCOUNT
	.align		4
        /*0000*/ 	.byte	0x04, 0x2f
        /*0002*/ 	.short	(.L_11 - .L_10)
	.align		4
.L_10:
        /*0004*/ 	.word	index@(_Z18CudaBackProp_part1PdS_)
        /*0008*/ 	.word	0x0000000e


	//----- nvinfo : EIATTR_FRAME_SIZE
	.align		4
.L_11:
        /*000c*/ 	.byte	0x04, 0x11
        /*000e*/ 	.short	(.L_13 - .L_12)
	.align		4
.L_12:
        /*0010*/ 	.word	index@(_Z18CudaBackProp_part1PdS_)
        /*0014*/ 	.word	0x00000000


	//----- nvinfo : EIATTR_REGCOUNT
	.align		4
.L_13:
        /*0018*/ 	.byte	0x04, 0x2f
        /*001a*/ 	.short	(.L_15 - .L_14)
	.align		4
.L_14:
        /*001c*/ 	.word	index@(_Z18CudaBackProp_part2PdPS_S_S_)
        /*0020*/ 	.word	0x00000012


	//----- nvinfo : EIATTR_FRAME_SIZE
	.align		4
.L_15:
        /*0024*/ 	.byte	0x04, 0x11
        /*0026*/ 	.short	(.L_17 - .L_16)
	.align		4
.L_16:
        /*0028*/ 	.word	index@($__internal_4_$__cuda_sm20_dblrcp_rn_slowpath_v3)
        /*002c*/ 	.word	0x00000000


	//----- nvinfo : EIATTR_FRAME_SIZE
	.align		4
.L_17:
        /*0030*/ 	.byte	0x04, 0x11
        /*0032*/ 	.short	(.L_19 - .L_18)
	.align		4
.L_18:
        /*0034*/ 	.word	index@(_Z18CudaBackProp_part2PdPS_S_S_)
        /*0038*/ 	.word	0x00000000


	//----- nvinfo : EIATTR_REGCOUNT
	.align		4
.L_19:
        /*003c*/ 	.byte	0x04, 0x2f
        /*003e*/ 	.short	(.L_21 - .L_20)
	.align		4
.L_20:
        /*0040*/ 	.word	index@(_Z18CudaBackProp_part3PdPS_S_S_)
        /*0044*/ 	.word	0x00000020


	//----- nvinfo : EIATTR_FRAME_SIZE
	.align		4
.L_21:
        /*0048*/ 	.byte	0x04, 0x11
        /*004a*/ 	.short	(.L_23 - .L_22)
	.align		4
.L_22:
        /*004c*/ 	.word	index@($__internal_3_$__cuda_sm20_dblrcp_rn_slowpath_v3)
        /*0050*/ 	.word	0x00000000


	//----- nvinfo : EIATTR_FRAME_SIZE
	.align		4
.L_23:
        /*0054*/ 	.byte	0x04, 0x11
        /*0056*/ 	.short	(.L_25 - .L_24)
	.align		4
.L_24:
        /*0058*/ 	.word	index@(_Z18CudaBackProp_part3PdPS_S_S_)
        /*005c*/ 	.word	0x00000000


	//----- nvinfo : EIATTR_REGCOUNT
	.align		4
.L_25:
        /*0060*/ 	.byte	0x04, 0x2f
        /*0062*/ 	.short	(.L_27 - .L_26)
	.align		4
.L_26:
        /*0064*/ 	.word	index@(_Z18CudaBackProp_part4PdS_PS_S0_)
        /*0068*/ 	.word	0x00000012


	//----- nvinfo : EIATTR_FRAME_SIZE
	.align		4
.L_27:
        /*006c*/ 	.byte	0x04, 0x11
        /*006e*/ 	.short	(.L_29 - .L_28)
	.align		4
.L_28:
        /*0070*/ 	.word	index@(_Z18CudaBackProp_part4PdS_PS_S0_)
        /*0074*/ 	.word	0x00000000


	//----- nvinfo : EIATTR_REGCOUNT
	.align		4
.L_29:
        /*0078*/ 	.byte	0x04, 0x2f
        /*007a*/ 	.short	(.L_31 - .L_30)
	.align		4
.L_30:
        /*007c*/ 	.word	index@(_Z18CudaBackProp_part5PdS_PS_S0_)
        /*0080*/ 	.word	0x0000001e


	//----- nvinfo : EIATTR_FRAME_SIZE
	.align		4
.L_31:
        /*0084*/ 	.byte	0x04, 0x11
        /*0086*/ 	.short	(.L_33 - .L_32)
	.align		4
.L_32:
        /*0088*/ 	.word	index@(_Z18CudaBackProp_part5PdS_PS_S0_)
        /*008c*/ 	.word	0x00000000


	//----- nvinfo : EIATTR_REGCOUNT
	.align		4
.L_33:
        /*0090*/ 	.byte	0x04, 0x2f
        /*0092*/ 	.short	(.L_35 - .L_34)
	.align		4
.L_34:
        /*0094*/ 	.word	index@(_Z18CudaBackProp_part6PiPdPS0_S1_S1_)
        /*0098*/ 	.word	0x0000001e


	//----- nvinfo : EIATTR_FRAME_SIZE
	.align		4
.L_35:
        /*009c*/ 	.byte	0x04, 0x11
        /*009e*/ 	.short	(.L_37 - .L_36)
	.align		4
.L_36:
        /*00a0*/ 	.word	index@(_Z18CudaBackProp_part6PiPdPS0_S1_S1_)
        /*00a4*/ 	.word	0x00000000


	//----- nvinfo : EIATTR_REGCOUNT
	.align		4
.L_37:
        /*00a8*/ 	.byte	0x04, 0x2f
        /*00aa*/ 	.short	(.L_39 - .L_38)
	.align		4
.L_38:
        /*00ac*/ 	.word	index@(_Z21CudaFeedForward_part1PiPPdS1_S0_)
        /*00b0*/ 	.word	0x00000020


	//----- nvinfo : EIATTR_FRAME_SIZE
	.align		4
.L_39:
        /*00b4*/ 	.byte	0x04, 0x11
        /*00b6*/ 	.short	(.L_41 - .L_40)
	.align		4
.L_40:
        /*00b8*/ 	.word	index@($__internal_2_$__cuda_sm20_dblrcp_rn_slowpath_v3)
        /*00bc*/ 	.word	0x00000000


	//----- nvinfo : EIATTR_FRAME_SIZE
	.align		4
.L_41:
        /*00c0*/ 	.byte	0x04, 0x11
        /*00c2*/ 	.short	(.L_43 - .L_42)
	.align		4
.L_42:
        /*00c4*/ 	.word	index@(_Z21CudaFeedForward_part1PiPPdS1_S0_)
        /*00c8*/ 	.word	0x00000000


	//----- nvinfo : EIATTR_REGCOUNT
	.align		4
.L_43:
        /*00cc*/ 	.byte	0x04, 0x2f
        /*00ce*/ 	.short	(.L_45 - .L_44)
	.align		4
.L_44:
        /*00d0*/ 	.word	index@(_Z21CudaFeedForward_part2PdPS_S_)
        /*00d4*/ 	.word	0x00000020


	//----- nvinfo : EIATTR_FRAME_SIZE
	.align		4
.L_45:
        /*00d8*/ 	.byte	0x04, 0x11
        /*00da*/ 	.short	(.L_47 - .L_46)
	.align		4
.L_46:
        /*00dc*/ 	.word	index@($__internal_1_$__cuda_sm20_dblrcp_rn_slowpath_v3)
        /*00e0*/ 	.word	0x00000000


	//----- nvinfo : EIATTR_FRAME_SIZE
	.align		4
.L_47:
        /*00e4*/ 	.byte	0x04, 0x11
        /*00e6*/ 	.short	(.L_49 - .L_48)
	.align		4
.L_48:
        /*00e8*/ 	.word	index@(_Z21CudaFeedForward_part2PdPS_S_)
        /*00ec*/ 	.word	0x00000000


	//----- nvinfo : EIATTR_REGCOUNT
	.align		4
.L_49:
        /*00f0*/ 	.byte	0x04, 0x2f
        /*00f2*/ 	.short	(.L_51 - .L_50)
	.align		4
.L_50:
        /*00f4*/ 	.word	index@(_Z21CudaFeedForward_part3PiPdPS0_S0_S0_)
        /*00f8*/ 	.word	0x00000020


	//----- nvinfo : EIATTR_FRAME_SIZE
	.align		4
.L_51:
        /*00fc*/ 	.byte	0x04, 0x11
        /*00fe*/ 	.short	(.L_53 - .L_52)
	.align		4
.L_52:
        /*0100*/ 	.word	index@($__internal_0_$__cuda_sm20_dblrcp_rn_slowpath_v3)
        /*0104*/ 	.word	0x00000000


	//----- nvinfo : EIATTR_FRAME_SIZE
	.align		4
.L_53:
        /*0108*/ 	.byte	0x04, 0x11
        /*010a*/ 	.short	(.L_55 - .L_54)
	.align		4
.L_54:
        /*010c*/ 	.word	index@(_Z21CudaFeedForward_part3PiPdPS0_S0_S0_)
        /*0110*/ 	.word	0x00000000


	//----- nvinfo : EIATTR_MIN_STACK_SIZE
	.align		4
.L_55:
        /*0114*/ 	.byte	0x04, 0x12
        /*0116*/ 	.short	(.L_57 - .L_56)
	.align		4
.L_56:
        /*0118*/ 	.word	index@(_Z21CudaFeedForward_part3PiPdPS0_S0_S0_)
        /*011c*/ 	.word	0x00000000


	//----- nvinfo : EIATTR_MIN_STACK_SIZE
	.align		4
.L_57:
        /*0120*/ 	.byte	0x04, 0x12
        /*0122*/ 	.short	(.L_59 - .L_58)
	.align		4
.L_58:
        /*0124*/ 	.word	index@(_Z21CudaFeedForward_part2PdPS_S_)
        /*0128*/ 	.word	0x00000000


	//----- nvinfo : EIATTR_MIN_STACK_SIZE
	.align		4
.L_59:
        /*012c*/ 	.byte	0x04, 0x12
        /*012e*/ 	.short	(.L_61 - .L_60)
	.align		4
.L_60:
        /*0130*/ 	.word	index@(_Z21CudaFeedForward_part1PiPPdS1_S0_)
        /*0134*/ 	.word	0x00000000


	//----- nvinfo : EIATTR_MIN_STACK_SIZE
	.align		4
.L_61:
        /*0138*/ 	.byte	0x04, 0x12
        /*013a*/ 	.short	(.L_63 - .L_62)
	.align		4
.L_62:
        /*013c*/ 	.word	index@(_Z18CudaBackProp_part6PiPdPS0_S1_S1_)
        /*0140*/ 	.word	0x00000000


	//----- nvinfo : EIATTR_MIN_STACK_SIZE
	.align		4
.L_63:
        /*0144*/ 	.byte	0x04, 0x12
        /*0146*/ 	.short	(.L_65 - .L_64)
	.align		4
.L_64:
        /*0148*/ 	.word	index@(_Z18CudaBackProp_part5PdS_PS_S0_)
        /*014c*/ 	.word	0x00000000


	//----- nvinfo : EIATTR_MIN_STACK_SIZE
	.align		4
.L_65:
        /*0150*/ 	.byte	0x04, 0x12
        /*0152*/ 	.short	(.L_67 - .L_66)
	.align		4
.L_66:
        /*0154*/ 	.word	index@(_Z18CudaBackProp_part4PdS_PS_S0_)
        /*0158*/ 	.word	0x00000000


	//----- nvinfo : EIATTR_MIN_STACK_SIZE
	.align		4
.L_67:
        /*015c*/ 	.byte	0x04, 0x12
        /*015e*/ 	.short	(.L_69 - .L_68)
	.align		4
.L_68:
        /*0160*/ 	.word	index@(_Z18CudaBackProp_part3PdPS_S_S_)
        /*0164*/ 	.word	0x00000000


	//----- nvinfo : EIATTR_MIN_STACK_SIZE
	.align		4
.L_69:
        /*0168*/ 	.byte	0x04, 0x12
        /*016a*/ 	.short	(.L_71 - .L_70)
	.align		4
.L_70:
        /*016c*/ 	.word	index@(_Z18CudaBackProp_part2PdPS_S_S_)
        /*0170*/ 	.word	0x00000000


	//----- nvinfo : EIATTR_MIN_STACK_SIZE
	.align		4
.L_71:
        /*0174*/ 	.byte	0x04, 0x12
        /*0176*/ 	.short	(.L_73 - .L_72)
	.align		4
.L_72:
        /*0178*/ 	.word	index@(_Z18CudaBackProp_part1PdS_)
        /*017c*/ 	.word	0x00000000
.L_73:


//--------------------- .nv.compat                --------------------------
	.section	.nv.compat,"",@"SHT_CUDA_COMPAT_INFO"
	.align	4
        /*0000*/ 	.byte	0x02, 0x09, 0x00, 0x00, 0x02, 0x02, 0x01, 0x00, 0x02, 0x05, 0x05, 0x00, 0x03, 0x07, 0x01, 0x01
        /*0010*/ 	.byte	0x02, 0x03, 0x00, 0x00, 0x02, 0x06, 0x01, 0x00, 0x04, 0x0b, 0x08, 0x00, 0x01, 0x00, 0x00, 0x00
        /*0020*/ 	.byte	0x00, 0x00, 0x00, 0x00


//--------------------- .nv.info._Z21CudaFeedForward_part3PiPdPS0_S0_S0_ --------------------------
	.section	.nv.info._Z21CudaFeedForward_part3PiPdPS0_S0_S0_,"",@"SHT_CUDA_INFO"
	.sectionflags	@""
	.align	4


	//----- nvinfo : EIATTR_CUDA_API_VERSION
	.align		4
        /*0000*/ 	.byte	0x04, 0x37
        /*0002*/ 	.short	(.L_75 - .L_74)
.L_74:
        /*0004*/ 	.word	0x00000082


	//----- nvinfo : EIATTR_KPARAM_INFO
	.align		4
.L_75:
        /*0008*/ 	.byte	0x04, 0x17
        /*000a*/ 	.short	(.L_77 - .L_76)
.L_76:
        /*000c*/ 	.word	0x00000000
        /*0010*/ 	.short	0x0004
        /*0012*/ 	.short	0x0020
        /*0014*/ 	.byte	0x00, 0xf5, 0x21, 0x00


	//----- nvinfo : EIATTR_KPARAM_INFO
	.align		4
.L_77:
        /*0018*/ 	.byte	0x04, 0x17
        /*001a*/ 	.short	(.L_79 - .L_78)
.L_78:
        /*001c*/ 	.word	0x00000000
        /*0020*/ 	.short	0x0003
        /*0022*/ 	.short	0x0018
        /*0024*/ 	.byte	0x00, 0xf5, 0x21, 0x00


	//----- nvinfo : EIATTR_KPARAM_INFO
	.align		4
.L_79:
        /*0028*/ 	.byte	0x04, 0x17
        /*002a*/ 	.short	(.L_81 - .L_80)
.L_80:
        /*002c*/ 	.word	0x00000000
        /*0030*/ 	.short	0x0002
        /*0032*/ 	.short	0x0010
        /*0034*/ 	.byte	0x00, 0xf5, 0x21, 0x00


	//----- nvinfo : EIATTR_KPARAM_INFO
	.align		4
.L_81:
        /*0038*/ 	.byte	0x04, 0x17
        /*003a*/ 	.short	(.L_83 - .L_82)
.L_82:
        /*003c*/ 	.word	0x00000000
        /*0040*/ 	.short	0x0001
        /*0042*/ 	.short	0x0008
        /*0044*/ 	.byte	0x00, 0xf5, 0x21, 0x00


	//----- nvinfo : EIATTR_KPARAM_INFO
	.align		4
.L_83:
        /*0048*/ 	.byte	0x04, 0x17
        /*004a*/ 	.short	(.L_85 - .L_84)
.L_84:
        /*004c*/ 	.word	0x00000000
        /*0050*/ 	.short	0x0000
        /*0052*/ 	.short	0x0000
        /*0054*/ 	.byte	0x00, 0xf5, 0x21, 0x00


	//----- nvinfo : EIATTR_SPARSE_MMA_MASK
	.align		4
.L_85:
        /*0058*/ 	.byte	0x03, 0x50
        /*005a*/ 	.short	0x0000


	//----- nvinfo : EIATTR_MAXREG_COUNT
	.align		4
        /*005c*/ 	.byte	0x03, 0x1b
        /*005e*/ 	.short	0x00ff


	//----- nvinfo : EIATTR_MERCURY_ISA_VERSION
	.align		4
        /*0060*/ 	.byte	0x03, 0x5f
        /*0062*/ 	.short	0x0101


	//----- nvinfo : EIATTR_VRC_CTA_INIT_COUNT
	.align		4
        /*0064*/ 	.byte	0x02, 0x4a
	.zero		1
	.zero		1


	//----- nvinfo : EIATTR_EXIT_INSTR_OFFSETS
	.align		4
        /*0068*/ 	.byte	0x04, 0x1c
        /*006a*/ 	.short	(.L_87 - .L_86)


	//   ....[0]....
.L_86:
        /*006c*/ 	.word	0x000013a0


	//----- nvinfo : EIATTR_CRS_STACK_SIZE
	.align		4
.L_87:
        /*0070*/ 	.byte	0x04, 0x1e
        /*0072*/ 	.short	(.L_89 - .L_88)
.L_88:
        /*0074*/ 	.word	0x00000000


	//----- nvinfo : EIATTR_CBANK_PARAM_SIZE
	.align		4
.L_89:
        /*0078*/ 	.byte	0x03, 0x19
        /*007a*/ 	.short	0x0028


	//----- nvinfo : EIATTR_PARAM_CBANK
	.align		4
        /*007c*/ 	.byte	0x04, 0x0a
        /*007e*/ 	.short	(.L_91 - .L_90)
	.align		4
.L_90:
        /*0080*/ 	.word	index@(.nv.constant0._Z21CudaFeedForward_part3PiPdPS0_S0_S0_)
        /*0084*/ 	.short	0x0380
        /*0086*/ 	.short	0x0028


	//----- nvinfo : EIATTR_SW_WAR
	.align		4
.L_91:
        /*0088*/ 	.byte	0x04, 0x36
        /*008a*/ 	.short	(.L_93 - .L_92)
.L_92:
        /*008c*/ 	.word	0x00000008
.L_93:


//--------------------- .nv.info._Z21CudaFeedForward_part2PdPS_S_ --------------------------
	.section	.nv.info._Z21CudaFeedForward_part2PdPS_S_,"",@"SHT_CUDA_INFO"
	.sectionflags	@""
	.align	4


	//----- nvinfo : EIATTR_CUDA_API_VERSION
	.align		4
        /*0000*/ 	.byte	0x04, 0x37
        /*0002*/ 	.short	(.L_95 - .L_94)
.L_94:
        /*0004*/ 	.word	0x00000082


	//----- nvinfo : EIATTR_KPARAM_INFO
	.align		4
.L_95:
        /*0008*/ 	.byte	0x04, 0x17
        /*000a*/ 	.short	(.L_97 - .L_96)
.L_96:
        /*000c*/ 	.word	0x00000000
        /*0010*/ 	.short	0x0002
        /*0012*/ 	.short	0x0010
        /*0014*/ 	.byte	0x00, 0xf5, 0x21, 0x00


	//----- nvinfo : EIATTR_KPARAM_INFO
	.align		4
.L_97:
        /*0018*/ 	.byte	0x04, 0x17
        /*001a*/ 	.short	(.L_99 - .L_98)
.L_98:
        /*001c*/ 	.word	0x00000000
        /*0020*/ 	.short	0x0001
        /*0022*/ 	.short	0x0008
        /*0024*/ 	.byte	0x00, 0xf5, 0x21, 0x00


	//----- nvinfo : EIATTR_KPARAM_INFO
	.align		4
.L_99:
        /*0028*/ 	.byte	0x04, 0x17
        /*002a*/ 	.short	(.L_101 - .L_100)
.L_100:
        /*002c*/ 	.word	0x00000000
        /*0030*/ 	.short	0x0000
        /*0032*/ 	.short	0x0000
        /*0034*/ 	.byte	0x00, 0xf5, 0x21, 0x00


	//----- nvinfo : EIATTR_SPARSE_MMA_MASK
	.align		4
.L_101:
        /*0038*/ 	.byte	0x03, 0x50
        /*003a*/ 	.short	0x0000


	//----- nvinfo : EIATTR_MAXREG_COUNT
	.align		4
        /*003c*/ 	.byte	0x03, 0x1b
        /*003e*/ 	.short	0x00ff


	//----- nvinfo : EIATTR_MERCURY_ISA_VERSION
	.align		4
        /*0040*/ 	.byte	0x03, 0x5f
        /*0042*/ 	.short	0x0101


	//----- nvinfo : EIATTR_VRC_CTA_INIT_COUNT
	.align		4
        /*0044*/ 	.byte	0x02, 0x4a
	.zero		1
	.zero		1


	//----- nvinfo : EIATTR_EXIT_INSTR_OFFSETS
	.align		4
        /*0048*/ 	.byte	0x04, 0x1c
        /*004a*/ 	.short	(.L_103 - .L_102)


	//   ....[0]....
.L_102:
        /*004c*/ 	.word	0x000012b0


	//----- nvinfo : EIATTR_CRS_STACK_SIZE
	.align		4
.L_103:
        /*0050*/ 	.byte	0x04, 0x1e
        /*0052*/ 	.short	(.L_105 - .L_104)
.L_104:
        /*0054*/ 	.word	0x00000000


	//----- nvinfo : EIATTR_CBANK_PARAM_SIZE
	.align		4
.L_105:
        /*0058*/ 	.byte	0x03, 0x19
        /*005a*/ 	.short	0x0018


	//----- nvinfo : EIATTR_PARAM_CBANK
	.align		4
        /*005c*/ 	.byte	0x04, 0x0a
        /*005e*/ 	.short	(.L_107 - .L_106)
	.align		4
.L_106:
        /*0060*/ 	.word	index@(.nv.constant0._Z21CudaFeedForward_part2PdPS_S_)
        /*0064*/ 	.short	0x0380
        /*0066*/ 	.short	0x0018


	//----- nvinfo : EIATTR_SW_WAR
	.align		4
.L_107:
        /*0068*/ 	.byte	0x04, 0x36
        /*006a*/ 	.short	(.L_109 - .L_108)
.L_108:
        /*006c*/ 	.word	0x00000008
.L_109:


//--------------------- .nv.info._Z21CudaFeedForward_part1PiPPdS1_S0_ --------------------------
	.section	.nv.info._Z21CudaFeedForward_part1PiPPdS1_S0_,"",@"SHT_CUDA_INFO"
	.sectionflags	@""
	.align	4


	//----- nvinfo : EIATTR_CUDA_API_VERSION
	.align		4
        /*0000*/ 	.byte	0x04, 0x37
        /*0002*/ 	.short	(.L_111 - .L_110)
.L_110:
        /*0004*/ 	.word	0x00000082


	//----- nvinfo : EIATTR_KPARAM_INFO
	.align		4
.L_111:
        /*0008*/ 	.byte	0x04, 0x17
        /*000a*/ 	.short	(.L_113 - .L_112)
.L_112:
        /*000c*/ 	.word	0x00000000
        /*0010*/ 	.short	0x0003
        /*0012*/ 	.short	0x0018
        /*0014*/ 	.byte	0x00, 0xf5, 0x21, 0x00


	//----- nvinfo : EIATTR_KPARAM_INFO
	.align		4
.L_113:
        /*0018*/ 	.byte	0x04, 0x17
        /*001a*/ 	.short	(.L_115 - .L_114)
.L_114:
        /*001c*/ 	.word	0x00000000
        /*0020*/ 	.short	0x0002
        /*0022*/ 	.short	0x0010
        /*0024*/ 	.byte	0x00, 0xf5, 0x21, 0x00


	//----- nvinfo : EIATTR_KPARAM_INFO
	.align		4
.L_115:
        /*0028*/ 	.byte	0x04, 0x17
        /*002a*/ 	.short	(.L_117 - .L_116)
.L_116:
        /*002c*/ 	.word	0x00000000
        /*0030*/ 	.short	0x0001
        /*0032*/ 	.short	0x0008
        /*0034*/ 	.byte	0x00, 0xf5, 0x21, 0x00


	//----- nvinfo : EIATTR_KPARAM_INFO
	.align		4
.L_117:
        /*0038*/ 	.byte	0x04, 0x17
        /*003a*/ 	.short	(.L_119 - .L_118)
.L_118:
        /*003c*/ 	.word	0x00000000
        /*0040*/ 	.short	0x0000
        /*0042*/ 	.short	0x0000
        /*0044*/ 	.byte	0x00, 0xf5, 0x21, 0x00


	//----- nvinfo : EIATTR_SPARSE_MMA_MASK
	.align		4
.L_119:
        /*0048*/ 	.byte	0x03, 0x50
        /*004a*/ 	.short	0x0000


	//----- nvinfo : EIATTR_MAXREG_COUNT
	.align		4
        /*004c*/ 	.byte	0x03, 0x1b
        /*004e*/ 	.short	0x00ff


	//----- nvinfo : EIATTR_MERCURY_ISA_VERSION
	.align		4
        /*0050*/ 	.byte	0x03, 0x5f
        /*0052*/ 	.short	0x0101


	//----- nvinfo : EIATTR_VRC_CTA_INIT_COUNT
	.align		4
        /*0054*/ 	.byte	0x02, 0x4a
	.zero		1
	.zero		1


	//----- nvinfo : EIATTR_EXIT_INSTR_OFFSETS
	.align		4
        /*0058*/ 	.byte	0x04, 0x1c
        /*005a*/ 	.short	(.L_121 - .L_120)


	//   ....[0]....
.L_120:
        /*005c*/ 	.word	0x000012b0


	//----- nvinfo : EIATTR_CRS_STACK_SIZE
	.align		4
.L_121:
        /*0060*/ 	.byte	0x04, 0x1e
        /*0062*/ 	.short	(.L_123 - .L_122)
.L_122:
        /*0064*/ 	.word	0x00000000


	//----- nvinfo : EIATTR_CBANK_PARAM_SIZE
	.align		4
.L_123:
        /*0068*/ 	.byte	0x03, 0x19
        /*006a*/ 	.short	0x0020


	//----- nvinfo : EIATTR_PARAM_CBANK
	.align		4
        /*006c*/ 	.byte	0x04, 0x0a
        /*006e*/ 	.short	(.L_125 - .L_124)
	.align		4
.L_124:
        /*0070*/ 	.word	index@(.nv.constant0._Z21CudaFeedForward_part1PiPPdS1_S0_)
        /*0074*/ 	.short	0x0380
        /*0076*/ 	.short	0x0020


	//----- nvinfo : EIATTR_SW_WAR
	.align		4
.L_125:
        /*0078*/ 	.byte	0x04, 0x36
        /*007a*/ 	.short	(.L_127 - .L_126)
.L_126:
        /*007c*/ 	.word	0x00000008
.L_127:


//--------------------- .nv.info._Z18CudaBackProp_part6PiPdPS0_S1_S1_ --------------------------
	.section	.nv.info._Z18CudaBackProp_part6PiPdPS0_S1_S1_,"",@"SHT_CUDA_INFO"
	.sectionflags	@""
	.align	4


	//----- nvinfo : EIATTR_CUDA_API_VERSION
	.align		4
        /*0000*/ 	.byte	0x04, 0x37
        /*0002*/ 	.short	(.L_129 - .L_128)
.L_128:
        /*0004*/ 	.word	0x00000082


	//----- nvinfo : EIATTR_KPARAM_INFO
	.align		4
.L_129:
        /*0008*/ 	.byte	0x04, 0x17
        /*000a*/ 	.short	(.L_131 - .L_130)
.L_130:
        /*000c*/ 	.word	0x00000000
        /*0010*/ 	.short	0x0004
        /*0012*/ 	.short	0x0020
        /*0014*/ 	.byte	0x00, 0xf5, 0x21, 0x00


	//----- nvinfo : EIATTR_KPARAM_INFO
	.align		4
.L_131:
        /*0018*/ 	.byte	0x04, 0x17
        /*001a*/ 	.short	(.L_133 - .L_132)
.L_132:
        /*001c*/ 	.word	0x00000000
        /*0020*/ 	.short	0x0003
        /*0022*/ 	.short	0x0018
        /*0024*/ 	.byte	0x00, 0xf5, 0x21, 0x00


	//----- nvinfo : EIATTR_KPARAM_INFO
	.align		4
.L_133:
        /*0028*/ 	.byte	0x04, 0x17
        /*002a*/ 	.short	(.L_135 - .L_134)
.L_134:
        /*002c*/ 	.word	0x00000000
        /*0030*/ 	.short	0x0002
        /*0032*/ 	.short	0x0010
        /*0034*/ 	.byte	0x00, 0xf5, 0x21, 0x00


	//----- nvinfo : EIATTR_KPARAM_INFO
	.align		4
.L_135:
        /*0038*/ 	.byte	0x04, 0x17
        /*003a*/ 	.short	(.L_137 - .L_136)
.L_136:
        /*003c*/ 	.word	0x00000000
        /*0040*/ 	.short	0x0001
        /*0042*/ 	.short	0x0008
        /*0044*/ 	.byte	0x00, 0xf5, 0x21, 0x00


	//----- nvinfo : EIATTR_KPARAM_INFO
	.align		4
.L_137:
        /*0048*/ 	.byte	0x04, 0x17
        /*004a*/ 	.short	(.L_139 - .L_138)
.L_138:
        /*004c*/ 	.word	0x00000000
        /*0050*/ 	.short	0x0000
        /*0052*/ 	.short	0x0000
        /*0054*/ 	.byte	0x00, 0xf5, 0x21, 0x00


	//----- nvinfo : EIATTR_SPARSE_MMA_MASK
	.align		4
.L_139:
        /*0058*/ 	.byte	0x03, 0x50
        /*005a*/ 	.short	0x0000


	//----- nvinfo : EIATTR_MAXREG_COUNT
	.align		4
        /*005c*/ 	.byte	0x03, 0x1b
        /*005e*/ 	.short	0x00ff


	//----- nvinfo : EIATTR_MERCURY_ISA_VERSION
	.align		4
        /*0060*/ 	.byte	0x03, 0x5f
        /*0062*/ 	.short	0x0101


	//----- nvinfo : EIATTR_VRC_CTA_INIT_COUNT
	.align		4
        /*0064*/ 	.byte	0x02, 0x4a
	.zero		1
	.zero		1


	//----- nvinfo : EIATTR_EXIT_INSTR_OFFSETS
	.align		4
        /*0068*/ 	.byte	0x04, 0x1c
        /*006a*/ 	.short	(.L_141 - .L_140)


	//   ....[0]....
.L_140:
        /*006c*/ 	.word	0x00000710


	//----- nvinfo : EIATTR_CBANK_PARAM_SIZE
	.align		4
.L_141:
        /*0070*/ 	.byte	0x03, 0x19
        /*0072*/ 	.short	0x0028


	//----- nvinfo : EIATTR_PARAM_CBANK
	.align		4
        /*0074*/ 	.byte	0x04, 0x0a
        /*0076*/ 	.short	(.L_143 - .L_142)
	.align		4
.L_142:
        /*0078*/ 	.word	index@(.nv.constant0._Z18CudaBackProp_part6PiPdPS0_S1_S1_)
        /*007c*/ 	.short	0x0380
        /*007e*/ 	.short	0x0028


	//----- nvinfo : EIATTR_SW_WAR
	.align		4
.L_143:
        /*0080*/ 	.byte	0x04, 0x36
        /*0082*/ 	.short	(.L_145 - .L_144)
.L_144:
        /*0084*/ 	.word	0x00000008
.L_145:


//--------------------- .nv.info._Z18CudaBackProp_part5PdS_PS_S0_ --------------------------
	.section	.nv.info._Z18CudaBackProp_part5PdS_PS_S0_,"",@"SHT_CUDA_INFO"
	.sectionflags	@""
	.align	4


	//----- nvinfo : EIATTR_CUDA_API_VERSION
	.align		4
        /*0000*/ 	.byte	0x04, 0x37
        /*0002*/ 	.short	(.L_147 - .L_146)
.L_146:
        /*0004*/ 	.word	0x00000082


	//----- nvinfo : EIATTR_KPARAM_INFO
	.align		4
.L_147:
        /*0008*/ 	.byte	0x04, 0x17
        /*000a*/ 	.short	(.L_149 - .L_148)
.L_148:
        /*000c*/ 	.word	0x00000000
        /*0010*/ 	.short	0x0003
        /*0012*/ 	.short	0x0018
        /*0014*/ 	.byte	0x00, 0xf5, 0x21, 0x00


	//----- nvinfo : EIATTR_KPARAM_INFO
	.align		4
.L_149:
        /*0018*/ 	.byte	0x04, 0x17
        /*001a*/ 	.short	(.L_151 - .L_150)
.L_150:
        /*001c*/ 	.word	0x00000000
        /*0020*/ 	.short	0x0002
        /*0022*/ 	.short	0x0010
        /*0024*/ 	.byte	0x00, 0xf5, 0x21, 0x00


	//----- nvinfo : EIATTR_KPARAM_INFO
	.align		4
.L_151:
        /*0028*/ 	.byte	0x04, 0x17
        /*002a*/ 	.short	(.L_153 - .L_152)
.L_152:
        /*002c*/ 	.word	0x00000000
        /*0030*/ 	.short	0x0001
        /*0032*/ 	.short	0x0008
        /*0034*/ 	.byte	0x00, 0xf5, 0x21, 0x00


	//----- nvinfo : EIATTR_KPARAM_INFO
	.align		4
.L_153:
        /*0038*/ 	.byte	0x04, 0x17
        /*003a*/ 	.short	(.L_155 - .L_154)
.L_154:
        /*003c*/ 	.word	0x00000000
        /*0040*/ 	.short	0x0000
        /*0042*/ 	.short	0x0000
        /*0044*/ 	.byte	0x00, 0xf5, 0x21, 0x00


	//----- nvinfo : EIATTR_SPARSE_MMA_MASK
	.align		4
.L_155:
        /*0048*/ 	.byte	0x03, 0x50
        /*004a*/ 	.short	0x0000


	//----- nvinfo : EIATTR_MAXREG_COUNT
	.align		4
        /*004c*/ 	.byte	0x03, 0x1b
        /*004e*/ 	.short	0x00ff


	//----- nvinfo : EIATTR_MERCURY_ISA_VERSION
	.align		4
        /*0050*/ 	.byte	0x03, 0x5f
        /*0052*/ 	.short	0x0101


	//----- nvinfo : EIATTR_VRC_CTA_INIT_COUNT
	.align		4
        /*0054*/ 	.byte	0x02, 0x4a
	.zero		1
	.zero		1


	//----- nvinfo : EIATTR_EXIT_INSTR_OFFSETS
	.align		4
        /*0058*/ 	.byte	0x04, 0x1c
        /*005a*/ 	.short	(.L_157 - .L_156)


	//   ....[0]....
.L_156:
        /*005c*/ 	.word	0x00000600


	//----- nvinfo : EIATTR_CBANK_PARAM_SIZE
	.align		4
.L_157:
        /*0060*/ 	.byte	0x03, 0x19
        /*0062*/ 	.short	0x0020


	//----- nvinfo : EIATTR_PARAM_CBANK
	.align		4
        /*0064*/ 	.byte	0x04, 0x0a
        /*0066*/ 	.short	(.L_159 - .L_158)
	.align		4
.L_158:
        /*0068*/ 	.word	index@(.nv.constant0._Z18CudaBackProp_part5PdS_PS_S0_)
        /*006c*/ 	.short	0x0380
        /*006e*/ 	.short	0x0020


	//----- nvinfo : EIATTR_SW_WAR
	.align		4
.L_159:
        /*0070*/ 	.byte	0x04, 0x36
        /*0072*/ 	.short	(.L_161 - .L_160)
.L_160:
        /*0074*/ 	.word	0x00000008
.L_161:


//--------------------- .nv.info._Z18CudaBackProp_part4PdS_PS_S0_ --------------------------
	.section	.nv.info._Z18CudaBackProp_part4PdS_PS_S0_,"",@"SHT_CUDA_INFO"
	.sectionflags	@""
	.align	4


	//----- nvinfo : EIATTR_CUDA_API_VERSION
	.align		4
        /*0000*/ 	.byte	0x04, 0x37
        /*0002*/ 	.short	(.L_163 - .L_162)
.L_162:
        /*0004*/ 	.word	0x00000082


	//----- nvinfo : EIATTR_KPARAM_INFO
	.align		4
.L_163:
        /*0008*/ 	.byte	0x04, 0x17
        /*000a*/ 	.short	(.L_165 - .L_164)
.L_164:
        /*000c*/ 	.word	0x00000000
        /*0010*/ 	.short	0x0003
        /*0012*/ 	.short	0x0018
        /*0014*/ 	.byte	0x00, 0xf5, 0x21, 0x00


	//----- nvinfo : EIATTR_KPARAM_INFO
	.align		4
.L_165:
        /*0018*/ 	.byte	0x04, 0x17
        /*001a*/ 	.short	(.L_167 - .L_166)
.L_166:
        /*001c*/ 	.word	0x00000000
        /*0020*/ 	.short	0x0002
        /*0022*/ 	.short	0x0010
        /*0024*/ 	.byte	0x00, 0xf5, 0x21, 0x00


	//----- nvinfo : EIATTR_KPARAM_INFO
	.align		4
.L_167:
        /*0028*/ 	.byte	0x04, 0x17
        /*002a*/ 	.short	(.L_169 - .L_168)
.L_168:
        /*002c*/ 	.word	0x00000000
        /*0030*/ 	.short	0x0001
        /*0032*/ 	.short	0x0008
        /*0034*/ 	.byte	0x00, 0xf5, 0x21, 0x00


	//----- nvinfo : EIATTR_KPARAM_INFO
	.align		4
.L_169:
        /*0038*/ 	.byte	0x04, 0x17
        /*003a*/ 	.short	(.L_171 - .L_170)
.L_170:
        /*003c*/ 	.word	0x00000000
        /*0040*/ 	.short	0x0000
        /*0042*/ 	.short	0x0000
        /*0044*/ 	.byte	0x00, 0xf5, 0x21, 0x00


	//----- nvinfo : EIATTR_SPARSE_MMA_MASK
	.align		4
.L_171:
        /*0048*/ 	.byte	0x03, 0x50
        /*004a*/ 	.short	0x0000


	//----- nvinfo : EIATTR_MAXREG_COUNT
	.align		4
        /*004c*/ 	.byte	0x03, 0x1b
        /*004e*/ 	.short	0x00ff


	//----- nvinfo : EIATTR_MERCURY_ISA_VERSION
	.align		4
        /*0050*/ 	.byte	0x03, 0x5f
        /*0052*/ 	.short	0x0101


	//----- nvinfo : EIATTR_VRC_CTA_INIT_COUNT
	.align		4
        /*0054*/ 	.byte	0x02, 0x4a
	.zero		1
	.zero		1


	//----- nvinfo : EIATTR_EXIT_INSTR_OFFSETS
	.align		4
        /*0058*/ 	.byte	0x04, 0x1c
        /*005a*/ 	.short	(.L_173 - .L_172)


	//   ....[0]....
.L_172:
        /*005c*/ 	.word	0x00000170


	//----- nvinfo : EIATTR_CBANK_PARAM_SIZE
	.align		4
.L_173:
        /*0060*/ 	.byte	0x03, 0x19
        /*0062*/ 	.short	0x0020


	//----- nvinfo : EIATTR_PARAM_CBANK
	.align		4
        /*0064*/ 	.byte	0x04, 0x0a
        /*0066*/ 	.short	(.L_175 - .L_174)
	.align		4
.L_174:
        /*0068*/ 	.word	index@(.nv.constant0._Z18CudaBackProp_part4PdS_PS_S0_)
        /*006c*/ 	.short	0x0380
        /*006e*/ 	.short	0x0020


	//----- nvinfo : EIATTR_SW_WAR
	.align		4
.L_175:
        /*0070*/ 	.byte	0x04, 0x36
        /*0072*/ 	.short	(.L_177 - .L_176)
.L_176:
        /*0074*/ 	.word	0x00000008
.L_177:


//--------------------- .nv.info._Z18CudaBackProp_part3PdPS_S_S_ --------------------------
	.section	.nv.info._Z18CudaBackProp_part3PdPS_S_S_,"",@"SHT_CUDA_INFO"
	.sectionflags	@""
	.align	4


	//----- nvinfo : EIATTR_CUDA_API_VERSION
	.align		4
        /*0000*/ 	.byte	0x04, 0x37
        /*0002*/ 	.short	(.L_179 - .L_178)
.L_178:
        /*0004*/ 	.word	0x00000082


	//----- nvinfo : EIATTR_KPARAM_INFO
	.align		4
.L_179:
        /*0008*/ 	.byte	0x04, 0x17
        /*000a*/ 	.short	(.L_181 - .L_180)
.L_180:
        /*000c*/ 	.word	0x00000000
        /*0010*/ 	.short	0x0003
        /*0012*/ 	.short	0x0018
        /*0014*/ 	.byte	0x00, 0xf5, 0x21, 0x00


	//----- nvinfo : EIATTR_KPARAM_INFO
	.align		4
.L_181:
        /*0018*/ 	.byte	0x04, 0x17
        /*001a*/ 	.short	(.L_183 - .L_182)
.L_182:
        /*001c*/ 	.word	0x00000000
        /*0020*/ 	.short	0x0002
        /*0022*/ 	.short	0x0010
        /*0024*/ 	.byte	0x00, 0xf5, 0x21, 0x00


	//----- nvinfo : EIATTR_KPARAM_INFO
	.align		4
.L_183:
        /*0028*/ 	.byte	0x04, 0x17
        /*002a*/ 	.short	(.L_185 - .L_184)
.L_184:
        /*002c*/ 	.word	0x00000000
        /*0030*/ 	.short	0x0001
        /*0032*/ 	.short	0x0008
        /*0034*/ 	.byte	0x00, 0xf5, 0x21, 0x00


	//----- nvinfo : EIATTR_KPARAM_INFO
	.align		4
.L_185:
        /*0038*/ 	.byte	0x04, 0x17
        /*003a*/ 	.short	(.L_187 - .L_186)
.L_186:
        /*003c*/ 	.word	0x00000000
        /*0040*/ 	.short	0x0000
        /*0042*/ 	.short	0x0000
        /*0044*/ 	.byte	0x00, 0xf5, 0x21, 0x00


	//----- nvinfo : EIATTR_SPARSE_MMA_MASK
	.align		4
.L_187:
        /*0048*/ 	.byte	0x03, 0x50
        /*004a*/ 	.short	0x0000


	//----- nvinfo : EIATTR_MAXREG_COUNT
	.align		4
        /*004c*/ 	.byte	0x03, 0x1b
        /*004e*/ 	.short	0x00ff


	//----- nvinfo : EIATTR_MERCURY_ISA_VERSION
	.align		4
        /*0050*/ 	.byte	0x03, 0x5f
        /*0052*/ 	.short	0x0101


	//----- nvinfo : EIATTR_VRC_CTA_INIT_COUNT
	.align		4
        /*0054*/ 	.byte	0x02, 0x4a
	.zero		1
	.zero		1


	//----- nvinfo : EIATTR_EXIT_INSTR_OFFSETS
	.align		4
        /*0058*/ 	.byte	0x04, 0x1c
        /*005a*/ 	.short	(.L_189 - .L_188)


	//   ....[0]....
.L_188:
        /*005c*/ 	.word	0x00000f80


	//----- nvinfo : EIATTR_CRS_STACK_SIZE
	.align		4
.L_189:
        /*0060*/ 	.byte	0x04, 0x1e
        /*0062*/ 	.short	(.L_191 - .L_190)
.L_190:
        /*0064*/ 	.word	0x00000000


	//----- nvinfo : EIATTR_CBANK_PARAM_SIZE
	.align		4
.L_191:
        /*0068*/ 	.byte	0x03, 0x19
        /*006a*/ 	.short	0x0020


	//----- nvinfo : EIATTR_PARAM_CBANK
	.align		4
        /*006c*/ 	.byte	0x04, 0x0a
        /*006e*/ 	.short	(.L_193 - .L_192)
	.align		4
.L_192:
        /*0070*/ 	.word	index@(.nv.constant0._Z18CudaBackProp_part3PdPS_S_S_)
        /*0074*/ 	.short	0x0380
        /*0076*/ 	.short	0x0020


	//----- nvinfo : EIATTR_SW_WAR
	.align		4
.L_193:
        /*0078*/ 	.byte	0x04, 0x36
        /*007a*/ 	.short	(.L_195 - .L_194)
.L_194:
        /*007c*/ 	.word	0x00000008
.L_195:


//--------------------- .nv.info._Z18CudaBackProp_part2PdPS_S_S_ --------------------------
	.section	.nv.info._Z18CudaBackProp_part2PdPS_S_S_,"",@"SHT_CUDA_INFO"
	.sectionflags	@""
	.align	4


	//----- nvinfo : EIATTR_CUDA_API_VERSION
	.align		4
        /*0000*/ 	.byte	0x04, 0x37
        /*0002*/ 	.short	(.L_197 - .L_196)
.L_196:
        /*0004*/ 	.word	0x00000082


	//----- nvinfo : EIATTR_KPARAM_INFO
	.align		4
.L_197:
        /*0008*/ 	.byte	0x04, 0x17
        /*000a*/ 	.short	(.L_199 - .L_198)
.L_198:
        /*000c*/ 	.word	0x00000000
        /*0010*/ 	.short	0x0003
        /*0012*/ 	.short	0x0018
        /*0014*/ 	.byte	0x00, 0xf5, 0x21, 0x00


	//----- nvinfo : EIATTR_KPARAM_INFO
	.align		4
.L_199:
        /*0018*/ 	.byte	0x04, 0x17
        /*001a*/ 	.short	(.L_201 - .L_200)
.L_200:
        /*001c*/ 	.word	0x00000000
        /*0020*/ 	.short	0x0002
        /*0022*/ 	.short	0x0010
        /*0024*/ 	.byte	0x00, 0xf5, 0x21, 0x00


	//----- nvinfo : EIATTR_KPARAM_INFO
	.align		4
.L_201:
        /*0028*/ 	.byte	0x04, 0x17
        /*002a*/ 	.short	(.L_203 - .L_202)
.L_202:
        /*002c*/ 	.word	0x00000000
        /*0030*/ 	.short	0x0001
        /*0032*/ 	.short	0x0008
        /*0034*/ 	.byte	0x00, 0xf5, 0x21, 0x00


	//----- nvinfo : EIATTR_KPARAM_INFO
	.align		4
.L_203:
        /*0038*/ 	.byte	0x04, 0x17
        /*003a*/ 	.short	(.L_205 - .L_204)
.L_204:
        /*003c*/ 	.word	0x00000000
        /*0040*/ 	.short	0x0000
        /*0042*/ 	.short	0x0000
        /*0044*/ 	.byte	0x00, 0xf5, 0x21, 0x00


	//----- nvinfo : EIATTR_SPARSE_MMA_MASK
	.align		4
.L_205:
        /*0048*/ 	.byte	0x03, 0x50
        /*004a*/ 	.short	0x0000


	//----- nvinfo : EIATTR_MAXREG_COUNT
	.align		4
        /*004c*/ 	.byte	0x03, 0x1b
        /*004e*/ 	.short	0x00ff


	//----- nvinfo : EIATTR_MERCURY_ISA_VERSION
	.align		4
        /*0050*/ 	.byte	0x03, 0x5f
        /*0052*/ 	.short	0x0101


	//----- nvinfo : EIATTR_VRC_CTA_INIT_COUNT
	.align		4
        /*0054*/ 	.byte	0x02, 0x4a
	.zero		1
	.zero		1


	//----- nvinfo : EIATTR_EXIT_INSTR_OFFSETS
	.align		4
        /*0058*/ 	.byte	0x04, 0x1c
        /*005a*/ 	.short	(.L_207 - .L_206)


	//   ....[0]....
.L_206:
        /*005c*/ 	.word	0x00000620


	//----- nvinfo : EIATTR_CRS_STACK_SIZE
	.align		4
.L_207:
        /*0060*/ 	.byte	0x04, 0x1e
        /*0062*/ 	.short	(.L_209 - .L_208)
.L_208:
        /*0064*/ 	.word	0x00000000


	//----- nvinfo : EIATTR_CBANK_PARAM_SIZE
	.align		4
.L_209:
        /*0068*/ 	.byte	0x03, 0x19
        /*006a*/ 	.short	0x0020


	//----- nvinfo : EIATTR_PARAM_CBANK
	.align		4
        /*006c*/ 	.byte	0x04, 0x0a
        /*006e*/ 	.short	(.L_211 - .L_210)
	.align		4
.L_210:
        /*0070*/ 	.word	index@(.nv.constant0._Z18CudaBackProp_part2PdPS_S_S_)
        /*0074*/ 	.short	0x0380
        /*0076*/ 	.short	0x0020


	//----- nvinfo : EIATTR_SW_WAR
	.align		4
.L_211:
        /*0078*/ 	.byte	0x04, 0x36
        /*007a*/ 	.short	(.L_213 - .L_212)
.L_212:
        /*007c*/ 	.word	0x00000008
.L_213:


//--------------------- .nv.info._Z18CudaBackProp_part1PdS_ --------------------------
	.section	.nv.info._Z18CudaBackProp_part1PdS_,"",@"SHT_CUDA_INFO"
	.sectionflags	@""
	.align	4


	//----- nvinfo : EIATTR_CUDA_API_VERSION
	.align		4
        /*0000*/ 	.byte	0x04, 0x37
        /*0002*/ 	.short	(.L_215 - .L_214)
.L_214:
        /*0004*/ 	.word	0x00000082


	//----- nvinfo : EIATTR_KPARAM_INFO
	.align		4
.L_215:
        /*0008*/ 	.byte	0x04, 0x17
        /*000a*/ 	.short	(.L_217 - .L_216)
.L_216:
        /*000c*/ 	.word	0x00000000
        /*0010*/ 	.short	0x0001
        /*0012*/ 	.short	0x0008
        /*0014*/ 	.byte	0x00, 0xf5, 0x21, 0x00


	//----- nvinfo : EIATTR_KPARAM_INFO
	.align		4
.L_217:
        /*0018*/ 	.byte	0x04, 0x17
        /*001a*/ 	.short	(.L_219 - .L_218)
.L_218:
        /*001c*/ 	.word	0x00000000
        /*0020*/ 	.short	0x0000
        /*0022*/ 	.short	0x0000
        /*0024*/ 	.byte	0x00, 0xf5, 0x21, 0x00


	//----- nvinfo : EIATTR_SPARSE_MMA_MASK
	.align		4
.L_219:
        /*0028*/ 	.byte	0x03, 0x50
        /*002a*/ 	.short	0x0000


	//----- nvinfo : EIATTR_MAXREG_COUNT
	.align		4
        /*002c*/ 	.byte	0x03, 0x1b
        /*002e*/ 	.short	0x00ff


	//----- nvinfo : EIATTR_MERCURY_ISA_VERSION
	.align		4
        /*0030*/ 	.byte	0x03, 0x5f
        /*0032*/ 	.short	0x0101


	//----- nvinfo : EIATTR_VRC_CTA_INIT_COUNT
	.align		4
        /*0034*/ 	.byte	0x02, 0x4a
	.zero		1
	.zero		1


	//----- nvinfo : EIATTR_EXIT_INSTR_OFFSETS
	.align		4
        /*0038*/ 	.byte	0x04, 0x1c
        /*003a*/ 	.short	(.L_221 - .L_220)


	//   ....[0]....
.L_220:
        /*003c*/ 	.word	0x000000e0


	//----- nvinfo : EIATTR_CBANK_PARAM_SIZE
	.align		4
.L_221:
        /*0040*/ 	.byte	0x03, 0x19
        /*0042*/ 	.short	0x0010


	//----- nvinfo : EIATTR_PARAM_CBANK
	.align		4
        /*0044*/ 	.byte	0x04, 0x0a
        /*0046*/ 	.short	(.L_223 - .L_222)
	.align		4
.L_222:
        /*0048*/ 	.word	index@(.nv.constant0._Z18CudaBackProp_part1PdS_)
        /*004c*/ 	.short	0x0380
        /*004e*/ 	.short	0x0010


	//----- nvinfo : EIATTR_SW_WAR
	.align		4
.L_223:
        /*0050*/ 	.byte	0x04, 0x36
        /*0052*/ 	.short	(.L_225 - .L_224)
.L_224:
        /*0054*/ 	.word	0x00000008
.L_225:


//--------------------- .nv.callgraph             --------------------------
	.section	.nv.callgraph,"",@"SHT_CUDA_CALLGRAPH"
	.align	4
	.sectionentsize	8
	.align		4
        /*0000*/ 	.word	0x00000000
	.align		4
        /*0004*/ 	.word	0xffffffff
	.align		4
        /*0008*/ 	.word	0x00000000
	.align		4
        /*000c*/ 	.word	0xfffffffe
	.align		4
        /*0010*/ 	.word	0x00000000
	.align		4
        /*0014*/ 	.word	0xfffffffd
	.align		4
        /*0018*/ 	.word	0x00000000
	.align		4
        /*001c*/ 	.word	0xfffffffc


//--------------------- .nv.constant3             --------------------------
	.section	.nv.constant3,"a",@progbits
	.align	8
.nv.constant3:
	.type		dev_numInputs,@object
	.size		dev_numInputs,(dev_numHidden - dev_numInputs)
dev_numInputs:
        /*0000*/ 	.byte	0x03, 0x00, 0x00, 0x00
	.type		dev_numHidden,@object
	.size		dev_numHidden,(dev_numHidden2 - dev_numHidden)
dev_numHidden:
        /*0004*/ 	.byte	0x64, 0x00, 0x00, 0x00
	.type		dev_numHidden2,@object
	.size		dev_numHidden2,(dev_numOutput - dev_numHidden2)
dev_numHidden2:
        /*0008*/ 	.byte	0x64, 0x00, 0x00, 0x00
	.type		dev_numOutput,@object
	.size		dev_numOutput,(LR - dev_numOutput)
dev_numOutput:
        /*000c*/ 	.byte	0x01, 0x00, 0x00, 0x00
	.type		LR,@object
	.size		LR,(M - LR)
LR:
        /*0010*/ 	.byte	0x00, 0x00, 0x00, 0x00, 0x00, 0x00, 0xe0, 0x3f
	.type		M,@object
	.size		M,(.L_5 - M)
M:
        /*0018*/ 	.byte	0x9a, 0x99, 0x99, 0x99, 0x99, 0x99, 0xb9, 0x3f
.L_5:


//--------------------- .nv.constant4             --------------------------
	.section	.nv.constant4,"a",@progbits
	.align	8
	.align		8
.nv.constant4:
        /*0000*/ 	.dword	dev_Guess
	.align		8
        /*0008*/ 	.dword	dev_errThisPat
	.align		8
        /*0010*/ 	.dword	dev_RMSerror
	.align		8
        /*0018*/ 	.dword	dev_errorTotal


//--------------------- .text._Z21CudaFeedForward_part3PiPdPS0_S0_S0_ --------------------------
	.section	.text._Z21CudaFeedForward_part3PiPdPS0_S0_S0_,"ax",@progbits
	.align	128
        .global         _Z21CudaFeedForward_part3PiPdPS0_S0_S0_
        .type           _Z21CudaFeedForward_part3PiPdPS0_S0_S0_,@function
        .size           _Z21CudaFeedForward_part3PiPdPS0_S0_S0_,(.L_x_75 - _Z21CudaFeedForward_part3PiPdPS0_S0_S0_)
        .other          _Z21CudaFeedForward_part3PiPdPS0_S0_S0_,@"STO_CUDA_ENTRY STV_DEFAULT"
_Z21CudaFeedForward_part3PiPdPS0_S0_S0_:
.text._Z21CudaFeedForward_part3PiPdPS0_S0_S0_:
[----:B------:R-:W-:Y:S01]  /*0000*/  LDC R1, c[0x0][0x37c] ;  /* 0x0000df00ff017b82 */ /* 0x000fe20000000800 */
[----:B------:R-:W0:Y:S01]  /*0010*/  LDCU UR8, c[0x3][0x8] ;  /* 0x00c00100ff0877ac */ /* 0x000e220008000800 */
[----:B------:R-:W1:Y:S01]  /*0020*/  S2R R21, SR_TID.X ;  /* 0x0000000000157919 */ /* 0x000e620000002100 */
[----:B------:R-:W-:Y:S01]  /*0030*/  CS2R R4, SRZ ;  /* 0x0000000000047805 */ /* 0x000fe2000001ff00 */
[----:B------:R-:W2:Y:S01]  /*0040*/  LDCU.64 UR12, c[0x0][0x358] ;  /* 0x00006b00ff0c77ac */ /* 0x000ea20008000a00 */
[----:B0-----:R-:W-:-:S09]  /*0050*/  UISETP.GE.AND UP0, UPT, UR8, 0x1, UPT ;  /* 0x000000010800788c */ /* 0x001fd2000bf06270 */
[----:B--2---:R-:W-:Y:S05]  /*0060*/  BRA.U !UP0, `(.L_x_0) ;  /* 0x0000000d08547547 */ /* 0x004fea000b800000 */
[----:B------:R-:W-:Y:S01]  /*0070*/  UISETP.GE.U32.AND UP1, UPT, UR8, 0x10, UPT ;  /* 0x000000100800788c */ /* 0x000fe2000bf26070 */
[----:B------:R-:W-:Y:S01]  /*0080*/  HFMA2 R0, -RZ, RZ, 0, 0 ;  /* 0x00000000ff007431 */ /* 0x000fe200000001ff */
[----:B------:R-:W-:Y:S01]  /*0090*/  ULOP3.LUT UR9, UR8, 0xf, URZ, 0xc0, !UPT ;  /* 0x0000000f08097892 */ /* 0x000fe2000f8ec0ff */
[----:B------:R-:W-:-:S03]  /*00a0*/  CS2R R4, SRZ ;  /* 0x0000000000047805 */ /* 0x000fc6000001ff00 */
[----:B------:R-:W-:-:S03]  /*00b0*/  UISETP.NE.AND UP0, UPT, UR9, URZ, UPT ;  /* 0x000000ff0900728c */ /* 0x000fc6000bf05270 */
[----:B------:R-:W-:Y:S08]  /*00c0*/  BRA.U !UP1, `(.L_x_1) ;  /* 0x00000005099c7547 */ /* 0x000ff0000b800000 */
[----:B------:R-:W0:Y:S01]  /*00d0*/  LDCU.64 UR6, c[0x0][0x388] ;  /* 0x00007100ff0677ac */ /* 0x000e220008000a00 */
[----:B------:R-:W-:Y:S01]  /*00e0*/  CS2R R4, SRZ ;  /* 0x0000000000047805 */ /* 0x000fe2000001ff00 */
[----:B------:R-:W2:Y:S01]  /*00f0*/  LDCU.64 UR4, c[0x0][0x390] ;  /* 0x00007200ff0477ac */ /* 0x000ea20008000a00 */
[----:B------:R-:W-:-:S04]  /*0100*/  ULOP3.LUT UR10, UR8, 0x7ffffff0, URZ, 0xc0, !UPT ;  /* 0x7ffffff0080a7892 */ /* 0x000fc8000f8ec0ff */
[----:B------:R-:W-:Y:S02]  /*0110*/  UIADD3 UR11, UPT, UPT, -UR10, URZ, URZ ;  /* 0x000000ff0a0b7290 */ /* 0x000fe4000fffe1ff */
[----:B------:R-:W-:Y:S01]  /*0120*/  MOV R0, UR10 ;  /* 0x0000000a00007c02 */ /* 0x000fe20008000f00 */
[----:B0-----:R-:W-:Y:S02]  /*0130*/  UIADD3 UR6, UP1, UPT, UR6, 0x40, URZ ;  /* 0x0000004006067890 */ /* 0x001fe4000ff3e0ff */
[----:B--2---:R-:W-:Y:S02]  /*0140*/  UIADD3 UR4, UP2, UPT, UR4, 0x40, URZ ;  /* 0x0000004004047890 */ /* 0x004fe4000ff5e0ff */
[----:B------:R-:W-:Y:S02]  /*0150*/  UIADD3.X UR7, UPT, UPT, URZ, UR7, URZ, UP1, !UPT ;  /* 0x00000007ff077290 */ /* 0x000fe40008ffe4ff */
[----:B------:R-:W-:Y:S01]  /*0160*/  IMAD.U32 R14, RZ, RZ, UR6 ;  /* 0x00000006ff0e7e24 */ /* 0x000fe2000f8e00ff */
[----:B------:R-:W-:Y:S01]  /*0170*/  UIADD3.X UR5, UPT, UPT, URZ, UR5, URZ, UP2, !UPT ;  /* 0x00000005ff057290 */ /* 0x000fe200097fe4ff */
[----:B------:R-:W-:-:S02]  /*0180*/  MOV R8, UR4 ;  /* 0x0000000400087c02 */ /* 0x000fc40008000f00 */
[----:B------:R-:W-:-:S03]  /*0190*/  MOV R15, UR7 ;  /* 0x00000007000f7c02 */ /* 0x000fc60008000f00 */
[----:B------:R-:W-:-:S07]  /*01a0*/  IMAD.U32 R9, RZ, RZ, UR5 ;  /* 0x00000005ff097e24 */ /* 0x000fce000f8e00ff */
.L_x_2:
[----:B------:R-:W1:Y:S04]  /*01b0*/  LDG.E.64 R2, desc[UR12][R8.64+-0x40] ;  /* 0xffffc00c08027981 */ /* 0x000e68000c1e1b00 */
[----:B------:R-:W2:Y:S04]  /*01c0*/  LDG.E.64 R12, desc[UR12][R8.64+-0x38] ;  /* 0xffffc80c080c7981 */ /* 0x000ea8000c1e1b00 */
[----:B------:R-:W3:Y:S04]  /*01d0*/  LDG.E.64 R10, desc[UR12][R8.64+-0x30] ;  /* 0xffffd00c080a7981 */ /* 0x000ee8000c1e1b00 */
[----:B------:R-:W4:Y:S04]  /*01e0*/  LDG.E.64 R6, desc[UR12][R8.64+-0x28] ;  /* 0xffffd80c08067981 */ /* 0x000f28000c1e1b00 */
[----:B------:R-:W5:Y:S01]  /*01f0*/  LDG.E.64 R18, desc[UR12][R8.64+-0x18] ;  /* 0xffffe80c08127981 */ /* 0x000f62000c1e1b00 */
[----:B-1----:R-:W-:Y:S01]  /*0200*/  IMAD.WIDE.U32 R16, R21, 0x8, R2 ;  /* 0x0000000815107825 */ /* 0x002fe200078e0002 */
[----:B------:R-:W-:-:S02]  /*0210*/  MOV R2, R14 ;  /* 0x0000000e00027202 */ /* 0x000fc40000000f00 */
[----:B------:R-:W-:-:S03]  /*0220*/  MOV R3, R15 ;  /* 0x0000000f00037202 */ /* 0x000fc60000000f00 */
[----:B------:R-:W5:Y:S04]  /*0230*/  LDG.E.64 R16, desc[UR12][R16.64] ;  /* 0x0000000c10107981 */ /* 0x000f68000c1e1b00 */
[----:B------:R-:W5:Y:S01]  /*0240*/  LDG.E.64 R26, desc[UR12][R2.64+-0x40] ;  /* 0xffffc00c021a7981 */ /* 0x000f62000c1e1b00 */
[----:B--2---:R-:W-:-:S03]  /*0250*/  IMAD.WIDE.U32 R14, R21, 0x8, R12 ;  /* 0x00000008150e7825 */ /* 0x004fc600078e000c */
[----:B------:R-:W2:Y:S04]  /*0260*/  LDG.E.64 R24, desc[UR12][R2.64+-0x38] ;  /* 0xffffc80c02187981 */ /* 0x000ea8000c1e1b00 */
[----:B------:R-:W2:Y:S04]  /*0270*/  LDG.E.64 R14, desc[UR12][R14.64] ;  /* 0x0000000c0e0e7981 */ /* 0x000ea8000c1e1b00 */
[----:B------:R-:W2:Y:S01]  /*0280*/  LDG.E.64 R12, desc[UR12][R8.64+-0x20] ;  /* 0xffffe00c080c7981 */ /* 0x000ea2000c1e1b00 */
[----:B---3--:R-:W-:-:S03]  /*0290*/  IMAD.WIDE.U32 R22, R21, 0x8, R10 ;  /* 0x0000000815167825 */ /* 0x008fc600078e000a */
[----:B------:R-:W3:Y:S01]  /*02a0*/  LDG.E.64 R10, desc[UR12][R2.64+-0x30] ;  /* 0xffffd00c020a7981 */ /* 0x000ee2000c1e1b00 */
[----:B----4-:R-:W-:-:S03]  /*02b0*/  IMAD.WIDE.U32 R6, R21, 0x8, R6 ;  /* 0x0000000815067825 */ /* 0x010fc600078e0006 */
[----:B------:R-:W3:Y:S04]  /*02c0*/  LDG.E.64 R22, desc[UR12][R22.64] ;  /* 0x0000000c16167981 */ /* 0x000ee8000c1e1b00 */
[----:B------:R-:W4:Y:S01]  /*02d0*/  LDG.E.64 R6, desc[UR12][R6.64] ;  /* 0x0000000c06067981 */ /* 0x000f22000c1e1b00 */
[----:B-----5:R-:W-:-:S03]  /*02e0*/  DFMA R26, R26, R16, R4 ;  /* 0x000000101a1a722b */ /* 0x020fc60000000004 */
[----:B------:R-:W4:Y:S04]  /*02f0*/  LDG.E.64 R16, desc[UR12][R2.64+-0x28] ;  /* 0xffffd80c02107981 */ /* 0x000f28000c1e1b00 */
[----:B------:R-:W5:Y:S01]  /*0300*/  LDG.E.64 R4, desc[UR12][R8.64+-0x10] ;  /* 0xfffff00c08047981 */ /* 0x000f62000c1e1b00 */
[----:B--2---:R-:W-:-:S03]  /*0310*/  DFMA R24, R24, R14, R26 ;  /* 0x0000000e1818722b */ /* 0x004fc6000000001a */
[----:B------:R-:W2:Y:S01]  /*0320*/  LDG.E.64 R26, desc[UR12][R2.64+-0x20] ;  /* 0xffffe00c021a7981 */ /* 0x000ea2000c1e1b00 */
[----:B------:R-:W-:-:S03]  /*0330*/  IMAD.WIDE.U32 R14, R21, 0x8, R12 ;  /* 0x00000008150e7825 */ /* 0x000fc600078e000c */
[----:B------:R-:W2:Y:S04]  /*0340*/  LDG.E.64 R12, desc[UR12][R8.64+-0x8] ;  /* 0xfffff80c080c7981 */ /* 0x000ea8000c1e1b00 */
[----:B------:R-:W2:Y:S01]  /*0350*/  LDG.E.64 R14, desc[UR12][R14.64] ;  /* 0x0000000c0e0e7981 */ /* 0x000ea2000c1e1b00 */
[----:B---3--:R-:W-:Y:S01]  /*0360*/  DFMA R10, R10, R22, R24 ;  /* 0x000000160a0a722b */ /* 0x008fe20000000018 */
[----:B------:R-:W-:Y:S02]  /*0370*/  IMAD.WIDE.U32 R24, R21, 0x8, R18 ;  /* 0x0000000815187825 */ /* 0x000fe400078e0012 */
[----:B------:R-:W3:Y:S04]  /*0380*/  LDG.E.64 R22, desc[UR12][R2.64+-0x18] ;  /* 0xffffe80c02167981 */ /* 0x000ee8000c1e1b00 */
[----:B------:R-:W3:Y:S04]  /*0390*/  LDG.E.64 R18, desc[UR12][R8.64] ;  /* 0x0000000c08127981 */ /* 0x000ee8000c1e1b00 */
[----:B------:R-:W3:Y:S01]  /*03a0*/  LDG.E.64 R24, desc[UR12][R24.64] ;  /* 0x0000000c18187981 */ /* 0x000ee2000c1e1b00 */
[----:B----4-:R-:W-:-:S03]  /*03b0*/  DFMA R16, R16, R6, R10 ;  /* 0x000000061010722b */ /* 0x010fc6000000000a */
[----:B------:R-:W4:Y:S01]  /*03c0*/  LDG.E.64 R6, desc[UR12][R8.64+0x8] ;  /* 0x0000080c08067981 */ /* 0x000f22000c1e1b00 */
[----:B-----5:R-:W-:-:S03]  /*03d0*/  IMAD.WIDE.U32 R4, R21, 0x8, R4 ;  /* 0x0000000815047825 */ /* 0x020fc600078e0004 */
[----:B------:R-:W5:Y:S04]  /*03e0*/  LDG.E.64 R10, desc[UR12][R2.64+-0x10] ;  /* 0xfffff00c020a7981 */ /* 0x000f68000c1e1b00 */
[----:B------:R-:W5:Y:S01]  /*03f0*/  LDG.E.64 R4, desc[UR12][R4.64] ;  /* 0x0000000c04047981 */ /* 0x000f62000c1e1b00 */
[----:B--2---:R-:W-:Y:S01]  /*0400*/  DFMA R26, R26, R14, R16 ;  /* 0x0000000e1a1a722b */ /* 0x004fe20000000010 */
[C---:B------:R-:W-:Y:S02]  /*0410*/  IMAD.WIDE.U32 R14, R21.reuse, 0x8, R12 ;  /* 0x00000008150e7825 */ /* 0x040fe400078e000c */
[----:B------:R-:W2:Y:S04]  /*0420*/  LDG.E.64 R16, desc[UR12][R2.64+-0x8] ;  /* 0xfffff80c02107981 */ /* 0x000ea8000c1e1b00 */
[----:B------:R-:W2:Y:S04]  /*0430*/  LDG.E.64 R12, desc[UR12][R8.64+0x10] ;  /* 0x0000100c080c7981 */ /* 0x000ea8000c1e1b00 */
[----:B------:R-:W2:Y:S01]  /*0440*/  LDG.E.64 R14, desc[UR12][R14.64] ;  /* 0x0000000c0e0e7981 */ /* 0x000ea2000c1e1b00 */
[----:B---3--:R-:W-:Y:S01]  /*0450*/  IMAD.WIDE.U32 R18, R21, 0x8, R18 ;  /* 0x0000000815127825 */ /* 0x008fe200078e0012 */
[----:B------:R-:W-:-:S02]  /*0460*/  DFMA R22, R22, R24, R26 ;  /* 0x000000181616722b */ /* 0x000fc4000000001a */
[----:B------:R-:W3:Y:S04]  /*0470*/  LDG.E.64 R26, desc[UR12][R2.64] ;  /* 0x0000000c021a7981 */ /* 0x000ee8000c1e1b00 */
[----:B------:R-:W3:Y:S04]  /*0480*/  LDG.E.64 R18, desc[UR12][R18.64] ;  /* 0x0000000c12127981 */ /* 0x000ee8000c1e1b00 */
[----:B------:R-:W3:Y:S01]  /*0490*/  LDG.E.64 R24, desc[UR12][R8.64+0x18] ;  /* 0x0000180c08187981 */ /* 0x000ee2000c1e1b00 */
[----:B----4-:R-:W-:-:S06]  /*04a0*/  IMAD.WIDE.U32 R6, R21, 0x8, R6 ;  /* 0x0000000815067825 */ /* 0x010fcc00078e0006 */
[----:B------:R-:W4:Y:S01]  /*04b0*/  LDG.E.64 R6, desc[UR12][R6.64] ;  /* 0x0000000c06067981 */ /* 0x000f22000c1e1b00 */
[----:B-----5:R-:W-:-:S03]  /*04c0*/  DFMA R4, R10, R4, R22 ;  /* 0x000000040a04722b */ /* 0x020fc60000000016 */
[----:B------:R-:W4:Y:S04]  /*04d0*/  LDG.E.64 R10, desc[UR12][R2.64+0x8] ;  /* 0x0000080c020a7981 */ /* 0x000f28000c1e1b00 */
[----:B------:R-:W5:Y:S01]  /*04e0*/  LDG.E.64 R22, desc[UR12][R8.64+0x28] ;  /* 0x0000280c08167981 */ /* 0x000f62000c1e1b00 */
[C---:B--2---:R-:W-:Y:S01]  /*04f0*/  IMAD.WIDE.U32 R12, R21.reuse, 0x8, R12 ;  /* 0x00000008150c7825 */ /* 0x044fe200078e000c */
[----:B------:R-:W-:Y:S02]  /*0500*/  DFMA R16, R16, R14, R4 ;  /* 0x0000000e1010722b */ /* 0x000fe40000000004 */
[----:B------:R-:W2:Y:S04]  /*0510*/  LDG.E.64 R4, desc[UR12][R8.64+0x20] ;  /* 0x0000200c08047981 */ /* 0x000ea8000c1e1b00 */
[----:B------:R-:W5:Y:S04]  /*0520*/  LDG.E.64 R14, desc[UR12][R2.64+0x10] ;  /* 0x0000100c020e7981 */ /* 0x000f68000c1e1b00 */
[----:B------:R-:W5:Y:S01]  /*0530*/  LDG.E.64 R12, desc[UR12][R12.64] ;  /* 0x0000000c0c0c7981 */ /* 0x000f62000c1e1b00 */
[----:B---3--:R-:W-:Y:S01]  /*0540*/  DFMA R16, R26, R18, R16 ;  /* 0x000000121a10722b */ /* 0x008fe20000000010 */
[----:B------:R-:W-:-:S02]  /*0550*/  IMAD.WIDE.U32 R24, R21, 0x8, R24 ;  /* 0x0000000815187825 */ /* 0x000fc400078e0018 */
[----:B------:R-:W3:Y:S04]  /*0560*/  LDG.E.64 R26, desc[UR12][R8.64+0x30] ;  /* 0x0000300c081a7981 */ /* 0x000ee8000c1e1b00 */
[----:B------:R-:W3:Y:S04]  /*0570*/  LDG.E.64 R24, desc[UR12][R24.64] ;  /* 0x0000000c18187981 */ /* 0x000ee8000c1e1b00 */
[----:B------:R-:W3:Y:S01]  /*0580*/  LDG.E.64 R18, desc[UR12][R2.64+0x18] ;  /* 0x0000180c02127981 */ /* 0x000ee2000c1e1b00 */
[----:B----4-:R-:W-:-:S03]  /*0590*/  DFMA R16, R10, R6, R16 ;  /* 0x000000060a10722b */ /* 0x010fc60000000010 */
[----:B------:R-:W4:Y:S01]  /*05a0*/  LDG.E.64 R6, desc[UR12][R8.64+0x38] ;  /* 0x0000380c08067981 */ /* 0x000f22000c1e1b00 */
[----:B--2---:R-:W-:-:S03]  /*05b0*/  IMAD.WIDE.U32 R10, R21, 0x8, R4 ;  /* 0x00000008150a7825 */ /* 0x004fc600078e0004 */
[----:B------:R-:W2:Y:S04]  /*05c0*/  LDG.E.64 R4, desc[UR12][R2.64+0x20] ;  /* 0x0000200c02047981 */ /* 0x000ea8000c1e1b00 */
[----:B------:R-:W2:Y:S01]  /*05d0*/  LDG.E.64 R10, desc[UR12][R10.64] ;  /* 0x0000000c0a0a7981 */ /* 0x000ea2000c1e1b00 */
[----:B-----5:R-:W-:Y:S01]  /*05e0*/  DFMA R14, R14, R12, R16 ;  /* 0x0000000c0e0e722b */ /* 0x020fe20000000010 */
[C---:B------:R-:W-:Y:S02]  /*05f0*/  IMAD.WIDE.U32 R16, R21.reuse, 0x8, R22 ;  /* 0x0000000815107825 */ /* 0x040fe400078e0016 */
[----:B------:R-:W5:Y:S02]  /*0600*/  LDG.E.64 R12, desc[UR12][R2.64+0x28] ;  /* 0x0000280c020c7981 */ /* 0x000f64000c1e1b00 */
[----:B---3--:R-:W-:-:S02]  /*0610*/  IMAD.WIDE.U32 R26, R21, 0x8, R26 ;  /* 0x00000008151a7825 */ /* 0x008fc400078e001a */
[----:B------:R-:W3:Y:S04]  /*0620*/  LDG.E.64 R22, desc[UR12][R2.64+0x38] ;  /* 0x0000380c02167981 */ /* 0x000ee8000c1e1b00 */
[----:B------:R-:W5:Y:S01]  /*0630*/  LDG.E.64 R16, desc[UR12][R16.64] ;  /* 0x0000000c10107981 */ /* 0x000f62000c1e1b00 */
[----:B------:R-:W-:-:S03]  /*0640*/  DFMA R14, R18, R24, R14 ;  /* 0x00000018120e722b */ /* 0x000fc6000000000e */
[----:B------:R-:W3:Y:S04]  /*0650*/  LDG.E.64 R18, desc[UR12][R2.64+0x30] ;  /* 0x0000300c02127981 */ /* 0x000ee8000c1e1b00 */
[----:B------:R-:W3:Y:S01]  /*0660*/  LDG.E.64 R26, desc[UR12][R26.64] ;  /* 0x0000000c1a1a7981 */ /* 0x000ee2000c1e1b00 */
[----:B----4-:R-:W-:-:S06]  /*0670*/  IMAD.WIDE.U32 R6, R21, 0x8, R6 ;  /* 0x0000000815067825 */ /* 0x010fcc00078e0006 */
[----:B------:R-:W4:Y:S01]  /*0680*/  LDG.E.64 R6, desc[UR12][R6.64] ;  /* 0x0000000c06067981 */ /* 0x000f22000c1e1b00 */
[----:B------:R-:W-:Y:S01]  /*0690*/  UIADD3 UR11, UPT, UPT, UR11, 0x10, URZ ;  /* 0x000000100b0b7890 */ /* 0x000fe2000fffe0ff */
[----:B--2---:R-:W-:-:S03]  /*06a0*/  DFMA R4, R4, R10, R14 ;  /* 0x0000000a0404722b */ /* 0x004fc6000000000e */
[----:B------:R-:W-:-:S05]  /*06b0*/  UISETP.NE.AND UP1, UPT, UR11, URZ, UPT ;  /* 0x000000ff0b00728c */ /* 0x000fca000bf25270 */
[----:B-----5:R-:W-:Y:S01]  /*06c0*/  DFMA R4, R12, R16, R4 ;  /* 0x000000100c04722b */ /* 0x020fe20000000004 */
[----:B------:R-:W-:-:S07]  /*06d0*/  IADD3 R14, P0, PT, R2, 0x80, RZ ;  /* 0x00000080020e7810 */ /* 0x000fce0007f1e0ff */
[----:B---3--:R-:W-:Y:S01]  /*06e0*/  DFMA R4, R18, R26, R4 ;  /* 0x0000001a1204722b */ /* 0x008fe20000000004 */
[----:B------:R-:W-:Y:S01]  /*06f0*/  IADD3 R8, P1, PT, R8, 0x80, RZ ;  /* 0x0000008008087810 */ /* 0x000fe20007f3e0ff */
[----:B------:R-:W-:-:S03]  /*0700*/  IMAD.X R15, RZ, RZ, R3, P0 ;  /* 0x000000ffff0f7224 */ /* 0x000fc600000e0603 */
[----:B------:R-:W-:-:S03]  /*0710*/  IADD3.X R9, PT, PT, RZ, R9, RZ, P1, !PT ;  /* 0x00000009ff097210 */ /* 0x000fc60000ffe4ff */
[----:B----4-:R-:W-:Y:S01]  /*0720*/  DFMA R4, R22, R6, R4 ;  /* 0x000000061604722b */ /* 0x010fe20000000004 */
[----:B------:R-:W-:Y:S10]  /*0730*/  BRA.U UP1, `(.L_x_2) ;  /* 0xfffffff9019c7547 */ /* 0x000ff4000b83ffff */
.L_x_1:
[----:B------:R-:W-:Y:S05]  /*0740*/  BRA.U !UP0, `(.L_x_0) ;  /* 0x00000005089c7547 */ /* 0x000fea000b800000 */
[----:B------:R-:W-:Y:S02]  /*0750*/  UISETP.GE.U32.AND UP0, UPT, UR9, 0x8, UPT ;  /* 0x000000080900788c */ /* 0x000fe4000bf06070 */
[----:B------:R-:W-:-:S04]  /*0760*/  ULOP3.LUT UR5, UR8, 0x7, URZ, 0xc0, !UPT ;  /* 0x0000000708057892 */ /* 0x000fc8000f8ec0ff */
[----:B------:R-:W-:-:S03]  /*0770*/  UISETP.NE.AND UP1, UPT, UR5, URZ, UPT ;  /* 0x000000ff0500728c */ /* 0x000fc6000bf25270 */
[----:B------:R-:W-:Y:S08]  /*0780*/  BRA.U !UP0, `(.L_x_3) ;  /* 0x0000000108b47547 */ /* 0x000ff0000b800000 */
[----:B------:R-:W0:Y:S08]  /*0790*/  LDC.64 R26, c[0x0][0x390] ;  /* 0x0000e400ff1a7b82 */ /* 0x000e300000000a00 */
[----:B------:R-:W2:Y:S01]  /*07a0*/  LDC.64 R2, c[0x0][0x388] ;  /* 0x0000e200ff027b82 */ /* 0x000ea20000000a00 */
[----:B0-----:R-:W-:-:S05]  /*07b0*/  IMAD.WIDE.U32 R26, R0, 0x8, R26 ;  /* 0x00000008001a7825 */ /* 0x001fca00078e001a */
[----:B------:R-:W1:Y:S04]  /*07c0*/  LDG.E.64 R6, desc[UR12][R26.64] ;  /* 0x0000000c1a067981 */ /* 0x000e68000c1e1b00 */
[----:B------:R-:W3:Y:S01]  /*07d0*/  LDG.E.64 R10, desc[UR12][R26.64+0x8] ;  /* 0x0000080c1a0a7981 */ /* 0x000ee2000c1e1b00 */
[----:B--2---:R-:W-:-:S03]  /*07e0*/  IMAD.WIDE.U32 R2, R0, 0x8, R2 ;  /* 0x0000000800027825 */ /* 0x004fc600078e0002 */
[----:B------:R-:W2:Y:S04]  /*07f0*/  LDG.E.64 R8, desc[UR12][R26.64+0x10] ;  /* 0x0000100c1a087981 */ /* 0x000ea8000c1e1b00 */
[----:B------:R-:W4:Y:S04]  /*0800*/  LDG.E.64 R24, desc[UR12][R2.64] ;  /* 0x0000000c02187981 */ /* 0x000f28000c1e1b00 */
[----:B------:R-:W5:Y:S04]  /*0810*/  LDG.E.64 R22, desc[UR12][R26.64+0x18] ;  /* 0x0000180c1a167981 */ /* 0x000f68000c1e1b00 */
[----:B------:R-:W4:Y:S04]  /*0820*/  LDG.E.64 R16, desc[UR12][R2.64+0x8] ;  /* 0x0000080c02107981 */ /* 0x000f28000c1e1b00 */
[----:B------:R-:W4:Y:S01]  /*0830*/  LDG.E.64 R12, desc[UR12][R2.64+0x10] ;  /* 0x0000100c020c7981 */ /* 0x000f22000c1e1b00 */
[----:B-1----:R-:W-:-:S03]  /*0840*/  IMAD.WIDE.U32 R14, R21, 0x8, R6 ;  /* 0x00000008150e7825 */ /* 0x002fc600078e0006 */
[----:B------:R-:W4:Y:S04]  /*0850*/  LDG.E.64 R6, desc[UR12][R26.64+0x20] ;  /* 0x0000200c1a067981 */ /* 0x000f28000c1e1b00 */
[----:B------:R-:W4:Y:S01]  /*0860*/  LDG.E.64 R14, desc[UR12][R14.64] ;  /* 0x0000000c0e0e7981 */ /* 0x000f22000c1e1b00 */
[----:B---3--:R-:W-:-:S03]  /*0870*/  IMAD.WIDE.U32 R28, R21, 0x8, R10 ;  /* 0x00000008151c7825 */ /* 0x008fc600078e000a */
[----:B------:R-:W3:Y:S04]  /*0880*/  LDG.E.64 R10, desc[UR12][R26.64+0x28] ;  /* 0x0000280c1a0a7981 */ /* 0x000ee8000c1e1b00 */
[----:B------:R-:W3:Y:S01]  /*0890*/  LDG.E.64 R18, desc[UR12][R28.64] ;  /* 0x0000000c1c127981 */ /* 0x000ee2000c1e1b00 */
[----:B--2---:R-:W-:-:S06]  /*08a0*/  IMAD.WIDE.U32 R8, R21, 0x8, R8 ;  /* 0x0000000815087825 */ /* 0x004fcc00078e0008 */
[----:B------:R-:W2:Y:S01]  /*08b0*/  LDG.E.64 R8, desc[UR12][R8.64] ;  /* 0x0000000c08087981 */ /* 0x000ea2000c1e1b00 */
[----:B-----5:R-:W-:-:S06]  /*08c0*/  IMAD.WIDE.U32 R22, R21, 0x8, R22 ;  /* 0x0000000815167825 */ /* 0x020fcc00078e0016 */
[----:B------:R-:W5:Y:S01]  /*08d0*/  LDG.E.64 R22, desc[UR12][R22.64] ;  /* 0x0000000c16167981 */ /* 0x000f62000c1e1b00 */
[----:B----4-:R-:W-:-:S03]  /*08e0*/  DFMA R24, R24, R14, R4 ;  /* 0x0000000e1818722b */ /* 0x010fc60000000004 */
[----:B------:R-:W4:Y:S04]  /*08f0*/  LDG.E.64 R14, desc[UR12][R26.64+0x30] ;  /* 0x0000300c1a0e7981 */ /* 0x000f28000c1e1b00 */
[----:B------:R-:W5:Y:S01]  /*0900*/  LDG.E.64 R4, desc[UR12][R26.64+0x38] ;  /* 0x0000380c1a047981 */ /* 0x000f62000c1e1b00 */
[----:B---3--:R-:W-:-:S03]  /*0910*/  DFMA R18, R16, R18, R24 ;  /* 0x000000121012722b */ /* 0x008fc60000000018 */
[----:B------:R-:W3:Y:S01]  /*0920*/  LDG.E.64 R16, desc[UR12][R2.64+0x18] ;  /* 0x0000180c02107981 */ /* 0x000ee2000c1e1b00 */
[----:B------:R-:W-:-:S03]  /*0930*/  IMAD.WIDE.U32 R24, R21, 0x8, R6 ;  /* 0x0000000815187825 */ /* 0x000fc600078e0006 */
[----:B------:R-:W3:Y:S01]  /*0940*/  LDG.E.64 R6, desc[UR12][R2.64+0x20] ;  /* 0x0000200c02067981 */ /* 0x000ee2000c1e1b00 */
[----:B------:R-:W-:-:S03]  /*0950*/  IMAD.WIDE.U32 R10, R21, 0x8, R10 ;  /* 0x00000008150a7825 */ /* 0x000fc600078e000a */
[----:B------:R-:W3:Y:S01]  /*0960*/  LDG.E.64 R24, desc[UR12][R24.64] ;  /* 0x0000000c18187981 */ /* 0x000ee2000c1e1b00 */
[----:B--2---:R-:W-:-:S03]  /*0970*/  DFMA R8, R12, R8, R18 ;  /* 0x000000080c08722b */ /* 0x004fc60000000012 */
[----:B------:R-:W2:Y:S04]  /*0980*/  LDG.E.64 R12, desc[UR12][R2.64+0x28] ;  /* 0x0000280c020c7981 */ /* 0x000ea8000c1e1b00 */
[----:B------:R-:W2:Y:S01]  /*0990*/  LDG.E.64 R10, desc[UR12][R10.64] ;  /* 0x0000000c0a0a7981 */ /* 0x000ea2000c1e1b00 */
[----:B----4-:R-:W-:-:S03]  /*09a0*/  IMAD.WIDE.U32 R18, R21, 0x8, R14 ;  /* 0x0000000815127825 */ /* 0x010fc600078e000e */
[----:B------:R-:W4:Y:S01]  /*09b0*/  LDG.E.64 R14, desc[UR12][R2.64+0x30] ;  /* 0x0000300c020e7981 */ /* 0x000f22000c1e1b00 */
[----:B-----5:R-:W-:-:S03]  /*09c0*/  IMAD.WIDE.U32 R26, R21, 0x8, R4 ;  /* 0x00000008151a7825 */ /* 0x020fc600078e0004 */
[----:B------:R-:W4:Y:S04]  /*09d0*/  LDG.E.64 R18, desc[UR12][R18.64] ;  /* 0x0000000c12127981 */ /* 0x000f28000c1e1b00 */
[----:B------:R-:W5:Y:S04]  /*09e0*/  LDG.E.64 R4, desc[UR12][R2.64+0x38] ;  /* 0x0000380c02047981 */ /* 0x000f68000c1e1b00 */
[----:B------:R-:W5:Y:S01]  /*09f0*/  LDG.E.64 R26, desc[UR12][R26.64] ;  /* 0x0000000c1a1a7981 */ /* 0x000f62000c1e1b00 */
[----:B---3--:R-:W-:-:S08]  /*0a00*/  DFMA R8, R16, R22, R8 ;  /* 0x000000161008722b */ /* 0x008fd00000000008 */
[----:B------:R-:W-:-:S08]  /*0a10*/  DFMA R6, R6, R24, R8 ;  /* 0x000000180606722b */ /* 0x000fd00000000008 */
[----:B--2---:R-:W-:Y:S01]  /*0a20*/  DFMA R6, R12, R10, R6 ;  /* 0x0000000a0c06722b */ /* 0x004fe20000000006 */
[----:B------:R-:W-:-:S07]  /*0a30*/  IADD3 R0, PT, PT, R0, 0x8, RZ ;  /* 0x0000000800007810 */ /* 0x000fce0007ffe0ff */
[----:B----4-:R-:W-:-:S08]  /*0a40*/  DFMA R6, R14, R18, R6 ;  /* 0x000000120e06722b */ /* 0x010fd00000000006 */
[----:B-----5:R-:W-:-:S11]  /*0a50*/  DFMA R4, R4, R26, R6 ;  /* 0x0000001a0404722b */ /* 0x020fd60000000006 */
.L_x_3:
        /* <DEDUP_REMOVED lines=9> */
[----:B------:R-:W3:Y:S04]  /*0af0*/  LDG.E.64 R14, desc[UR12][R18.64+0x8] ;  /* 0x0000080c120e7981 */ /* 0x000ee8000c1e1b00 */
[----:B------:R-:W4:Y:S04]  /*0b00*/  LDG.E.64 R6, desc[UR12][R18.64+0x10] ;  /* 0x0000100c12067981 */ /* 0x000f28000c1e1b00 */
[----:B------:R-:W5:Y:S01]  /*0b10*/  LDG.E.64 R2, desc[UR12][R18.64+0x18] ;  /* 0x0000180c12027981 */ /* 0x000f62000c1e1b00 */
[----:B--2---:R-:W-:-:S04]  /*0b20*/  IMAD.WIDE.U32 R8, R0, 0x8, R8 ;  /* 0x0000000800087825 */ /* 0x004fc800078e0008 */
[C---:B-1----:R-:W-:Y:S02]  /*0b30*/  IMAD.WIDE.U32 R12, R21.reuse, 0x8, R10 ;  /* 0x00000008150c7825 */ /* 0x042fe400078e000a */
[----:B------:R-:W2:Y:S02]  /*0b40*/  LDG.E.64 R10, desc[UR12][R8.64] ;  /* 0x0000000c080a7981 */ /* 0x000ea4000c1e1b00 */
[C---:B---3--:R-:W-:Y:S02]  /*0b50*/  IMAD.WIDE.U32 R16, R21.reuse, 0x8, R14 ;  /* 0x0000000815107825 */ /* 0x048fe400078e000e */
[----:B------:R-:W2:Y:S04]  /*0b60*/  LDG.E.64 R12, desc[UR12][R12.64] ;  /* 0x0000000c0c0c7981 */ /* 0x000ea8000c1e1b00 */
[----:B------:R-:W3:Y:S01]  /*0b70*/  LDG.E.64 R14, desc[UR12][R8.64+0x8] ;  /* 0x0000080c080e7981 */ /* 0x000ee2000c1e1b00 */
[----:B----4-:R-:W-:-:S03]  /*0b80*/  IMAD.WIDE.U32 R22, R21, 0x8, R6 ;  /* 0x0000000815167825 */ /* 0x010fc600078e0006 */
[----:B------:R-:W3:Y:S01]  /*0b90*/  LDG.E.64 R16, desc[UR12][R16.64] ;  /* 0x0000000c10107981 */ /* 0x000ee2000c1e1b00 */
[----:B-----5:R-:W-:-:S03]  /*0ba0*/  IMAD.WIDE.U32 R24, R21, 0x8, R2 ;  /* 0x0000000815187825 */ /* 0x020fc600078e0002 */
[----:B------:R-:W4:Y:S04]  /*0bb0*/  LDG.E.64 R6, desc[UR12][R8.64+0x10] ;  /* 0x0000100c08067981 */ /* 0x000f28000c1e1b00 */
[----:B------:R-:W4:Y:S04]  /*0bc0*/  LDG.E.64 R18, desc[UR12][R22.64] ;  /* 0x0000000c16127981 */ /* 0x000f28000c1e1b00 */
[----:B------:R-:W5:Y:S04]  /*0bd0*/  LDG.E.64 R2, desc[UR12][R8.64+0x18] ;  /* 0x0000180c08027981 */ /* 0x000f68000c1e1b00 */
[----:B------:R-:W5:Y:S01]  /*0be0*/  LDG.E.64 R24, desc[UR12][R24.64] ;  /* 0x0000000c18187981 */ /* 0x000f62000c1e1b00 */
[----:B------:R-:W-:Y:S01]  /*0bf0*/  VIADD R0, R0, 0x4 ;  /* 0x0000000400007836 */ /* 0x000fe20000000000 */
[----:B--2---:R-:W-:-:S08]  /*0c00*/  DFMA R10, R10, R12, R4 ;  /* 0x0000000c0a0a722b */ /* 0x004fd00000000004 */
[----:B---3--:R-:W-:-:S08]  /*0c10*/  DFMA R10, R14, R16, R10 ;  /* 0x000000100e0a722b */ /* 0x008fd0000000000a */
[----:B----4-:R-:W-:-:S08]  /*0c20*/  DFMA R6, R6, R18, R10 ;  /* 0x000000120606722b */ /* 0x010fd0000000000a */
[----:B-----5:R-:W-:-:S11]  /*0c30*/  DFMA R4, R2, R24, R6 ;  /* 0x000000180204722b */ /* 0x020fd60000000006 */
.L_x_4:
[----:B------:R-:W-:Y:S05]  /*0c40*/  BRA.U !UP1, `(.L_x_0) ;  /* 0x00000001095c7547 */ /* 0x000fea000b800000 */
[----:B------:R-:W0:Y:S01]  /*0c50*/  LDC.64 R2, c[0x0][0x390] ;  /* 0x0000e400ff027b82 */ /* 0x000e220000000a00 */
[----:B------:R-:W-:-:S07]  /*0c60*/  UIADD3 UR4, UPT, UPT, -UR4, URZ, URZ ;  /* 0x000000ff04047290 */ /* 0x000fce000fffe1ff */
[----:B------:R-:W2:Y:S01]  /*0c70*/  LDC.64 R6, c[0x0][0x388] ;  /* 0x0000e200ff067b82 */ /* 0x000ea20000000a00 */
[----:B0-----:R-:W-:-:S03]  /*0c80*/  IMAD.WIDE.U32 R2, R0, 0x8, R2 ;  /* 0x0000000800027825 */ /* 0x001fc600078e0002 */
[----:B------:R-:W-:Y:S02]  /*0c90*/  MOV R8, R2 ;  /* 0x0000000200087202 */ /* 0x000fe40000000f00 */
[----:B------:R-:W-:Y:S01]  /*0ca0*/  MOV R9, R3 ;  /* 0x0000000300097202 */ /* 0x000fe20000000f00 */
[----:B--2---:R-:W-:-:S04]  /*0cb0*/  IMAD.WIDE.U32 R6, R0, 0x8, R6 ;  /* 0x0000000800067825 */ /* 0x004fc800078e0006 */
[----:B------:R-:W-:Y:S01]  /*0cc0*/  IMAD.MOV.U32 R0, RZ, RZ, R6 ;  /* 0x000000ffff007224 */ /* 0x000fe200078e0006 */
[----:B------:R-:W-:-:S07]  /*0cd0*/  MOV R11, R7 ;  /* 0x00000007000b7202 */ /* 0x000fce0000000f00 */
.L_x_5:
[----:B------:R-:W1:Y:S01]  /*0ce0*/  LDG.E.64 R2, desc[UR12][R8.64] ;  /* 0x0000000c08027981 */ /* 0x000e62000c1e1b00 */
[----:B------:R-:W-:Y:S01]  /*0cf0*/  UIADD3 UR4, UPT, UPT, UR4, 0x1, URZ ;  /* 0x0000000104047890 */ /* 0x000fe2000fffe0ff */
[----:B-1----:R-:W-:Y:S01]  /*0d00*/  IMAD.WIDE.U32 R6, R21, 0x8, R2 ;  /* 0x0000000815067825 */ /* 0x002fe200078e0002 */
[----:B------:R-:W-:-:S03]  /*0d10*/  MOV R2, R0 ;  /* 0x0000000000027202 */ /* 0x000fc60000000f00 */
[----:B------:R-:W-:Y:S02]  /*0d20*/  IMAD.MOV.U32 R3, RZ, RZ, R11 ;  /* 0x000000ffff037224 */ /* 0x000fe400078e000b */
[----:B------:R-:W2:Y:S04]  /*0d30*/  LDG.E.64 R6, desc[UR12][R6.64] ;  /* 0x0000000c06067981 */ /* 0x000ea8000c1e1b00 */
[----:B------:R-:W2:Y:S01]  /*0d40*/  LDG.E.64 R2, desc[UR12][R2.64] ;  /* 0x0000000c02027981 */ /* 0x000ea2000c1e1b00 */
[----:B------:R-:W-:Y:S01]  /*0d50*/  UISETP.NE.AND UP0, UPT, UR4, URZ, UPT ;  /* 0x000000ff0400728c */ /* 0x000fe2000bf05270 */
[----:B------:R-:W-:Y:S02]  /*0d60*/  IADD3 R8, P0, PT, R8, 0x8, RZ ;  /* 0x0000000808087810 */ /* 0x000fe40007f1e0ff */
[----:B------:R-:W-:-:S02]  /*0d70*/  IADD3 R0, P1, PT, R0, 0x8, RZ ;  /* 0x0000000800007810 */ /* 0x000fc40007f3e0ff */
[----:B------:R-:W-:Y:S02]  /*0d80*/  IADD3.X R9, PT, PT, RZ, R9, RZ, P0, !PT ;  /* 0x00000009ff097210 */ /* 0x000fe400007fe4ff */
[----:B------:R-:W-:Y:S01]  /*0d90*/  IADD3.X R11, PT, PT, RZ, R11, RZ, P1, !PT ;  /* 0x0000000bff0b7210 */ /* 0x000fe20000ffe4ff */
[----:B--2---:R-:W-:Y:S01]  /*0da0*/  DFMA R4, R2, R6, R4 ;  /* 0x000000060204722b */ /* 0x004fe20000000004 */
[----:B------:R-:W-:Y:S10]  /*0db0*/  BRA.U UP0, `(.L_x_5) ;  /* 0xfffffffd00c87547 */ /* 0x000ff4000b83ffff */
.L_x_0:
[----:B------:R-:W-:Y:S01]  /*0dc0*/  IMAD.MOV.U32 R2, RZ, RZ, 0x652b82fe ;  /* 0x652b82feff027424 */ /* 0x000fe200078e00ff */
[----:B------:R-:W-:Y:S01]  /*0dd0*/  MOV R3, 0x3ff71547 ;  /* 0x3ff7154700037802 */ /* 0x000fe20000000f00 */
[----:B------:R-:W-:Y:S01]  /*0de0*/  UMOV UR4, 0xfefa39ef ;  /* 0xfefa39ef00047882 */ /* 0x000fe20000000000 */
[----:B------:R-:W-:Y:S01]  /*0df0*/  UMOV UR5, 0x3fe62e42 ;  /* 0x3fe62e4200057882 */ /* 0x000fe20000000000 */
[----:B------:R-:W-:Y:S01]  /*0e00*/  DADD R10, -RZ, -R4 ;  /* 0x00000000ff0a7229 */ /* 0x000fe20000000904 */
[----:B------:R-:W-:Y:S02]  /*0e10*/  BSSY.RECONVERGENT B0, `(.L_x_6) ;  /* 0x0000037000007945 */ /* 0x000fe40003800200 */
[----:B------:R-:W-:-:S07]  /*0e20*/  DFMA R2, R4, -R2, 6.75539944105574400000e+15 ;  /* 0x433800000402742b */ /* 0x000fce0000000802 */
[----:B------:R-:W-:Y:S01]  /*0e30*/  FSETP.GEU.AND P0, PT, |R11|, 4.1917929649353027344, PT ;  /* 0x4086232b0b00780b */ /* 0x000fe20003f0e200 */
[----:B------:R-:W-:-:S08]  /*0e40*/  DADD R6, R2, -6.75539944105574400000e+15 ;  /* 0xc338000002067429 */ /* 0x000fd00000000000 */
[----:B------:R-:W-:Y:S01]  /*0e50*/  DFMA R8, R6, -UR4, -R4 ;  /* 0x8000000406087c2b */ /* 0x000fe20008000804 */
[----:B------:R-:W-:Y:S01]  /*0e60*/  UMOV UR4, 0x3b39803f ;  /* 0x3b39803f00047882 */ /* 0x000fe20000000000 */
[----:B------:R-:W-:-:S06]  /*0e70*/  UMOV UR5, 0x3c7abc9e ;  /* 0x3c7abc9e00057882 */ /* 0x000fcc0000000000 */
[----:B------:R-:W-:Y:S01]  /*0e80*/  DFMA R6, R6, -UR4, R8 ;  /* 0x8000000406067c2b */ /* 0x000fe20008000008 */
[----:B------:R-:W-:Y:S01]  /*0e90*/  UMOV UR4, 0x69ce2bdf ;  /* 0x69ce2bdf00047882 */ /* 0x000fe20000000000 */
[----:B------:R-:W-:Y:S01]  /*0ea0*/  MOV R8, 0xfca213ea ;  /* 0xfca213ea00087802 */ /* 0x000fe20000000f00 */
[----:B------:R-:W-:Y:S01]  /*0eb0*/  IMAD.MOV.U32 R9, RZ, RZ, 0x3e928af3 ;  /* 0x3e928af3ff097424 */ /* 0x000fe200078e00ff */
[----:B------:R-:W-:-:S05]  /*0ec0*/  UMOV UR5, 0x3e5ade15 ;  /* 0x3e5ade1500057882 */ /* 0x000fca0000000000 */
[----:B------:R-:W-:Y:S01]  /*0ed0*/  DFMA R8, R6, UR4, R8 ;  /* 0x0000000406087c2b */ /* 0x000fe20008000008 */
[----:B------:R-:W-:Y:S01]  /*0ee0*/  UMOV UR4, 0x62401315 ;  /* 0x6240131500047882 */ /* 0x000fe20000000000 */
[----:B------:R-:W-:-:S06]  /*0ef0*/  UMOV UR5, 0x3ec71dee ;  /* 0x3ec71dee00057882 */ /* 0x000fcc0000000000 */
[----:B------:R-:W-:Y:S01]  /*0f00*/  DFMA R8, R6, R8, UR4 ;  /* 0x0000000406087e2b */ /* 0x000fe20008000008 */
        /* <DEDUP_REMOVED lines=20> */
[----:B------:R-:W-:-:S08]  /*1050*/  DFMA R8, R6, R8, UR4 ;  /* 0x0000000406087e2b */ /* 0x000fd00008000008 */
[----:B------:R-:W-:-:S08]  /*1060*/  DFMA R8, R6, R8, 1 ;  /* 0x3ff000000608742b */ /* 0x000fd00000000008 */
[----:B------:R-:W-:-:S10]  /*1070*/  DFMA R8, R6, R8, 1 ;  /* 0x3ff000000608742b */ /* 0x000fd40000000008 */
[----:B------:R-:W-:Y:S02]  /*1080*/  LEA R7, R2, R9, 0x14 ;  /* 0x0000000902077211 */ /* 0x000fe400078ea0ff */
[----:B------:R-:W-:Y:S01]  /*1090*/  MOV R6, R8 ;  /* 0x0000000800067202 */ /* 0x000fe20000000f00 */
[----:B------:R-:W-:Y:S06]  /*10a0*/  @!P0 BRA `(.L_x_7) ;  /* 0x0000000000348947 */ /* 0x000fec0003800000 */
[----:B------:R-:W-:Y:S01]  /*10b0*/  FSETP.GEU.AND P1, PT, |R11|, 4.2275390625, PT ;  /* 0x408748000b00780b */ /* 0x000fe20003f2e200 */
[C---:B------:R-:W-:Y:S02]  /*10c0*/  DADD R6, -R4.reuse, +INF ;  /* 0x7ff0000004067429 */ /* 0x040fe40000000100 */
[----:B------:R-:W-:-:S08]  /*10d0*/  DSETP.GT.AND P0, PT, R4, RZ, PT ;  /* 0x000000ff0400722a */ /* 0x000fd00003f04000 */
[----:B------:R-:W-:Y:S02]  /*10e0*/  FSEL R6, R6, RZ, !P0 ;  /* 0x000000ff06067208 */ /* 0x000fe40004000000 */
[----:B------:R-:W-:Y:S01]  /*10f0*/  @!P1 LEA.HI R0, R2, R2, RZ, 0x1 ;  /* 0x0000000202009211 */ /* 0x000fe200078f08ff */
[----:B------:R-:W-:Y:S01]  /*1100*/  @!P1 IMAD.MOV.U32 R4, RZ, RZ, RZ ;  /* 0x000000ffff049224 */ /* 0x000fe200078e00ff */
[----:B------:R-:W-:Y:S02]  /*1110*/  FSEL R7, R7, RZ, !P0 ;  /* 0x000000ff07077208 */ /* 0x000fe40004000000 */
[----:B------:R-:W-:-:S05]  /*1120*/  @!P1 SHF.R.S32.HI R3, RZ, 0x1, R0 ;  /* 0x00000001ff039819 */ /* 0x000fca0000011400 */
[----:B------:R-:W-:Y:S01]  /*1130*/  @!P1 IMAD.IADD R2, R2, 0x1, -R3 ;  /* 0x0000000102029824 */ /* 0x000fe200078e0a03 */
[----:B------:R-:W-:-:S04]  /*1140*/  @!P1 LEA R3, R3, R9, 0x14 ;  /* 0x0000000903039211 */ /* 0x000fc800078ea0ff */
[----:B------:R-:W-:Y:S02]  /*1150*/  @!P1 LEA R5, R2, 0x3ff00000, 0x14 ;  /* 0x3ff0000002059811 */ /* 0x000fe400078ea0ff */
[----:B------:R-:W-:-:S06]  /*1160*/  @!P1 MOV R2, R8 ;  /* 0x0000000800029202 */ /* 0x000fcc0000000f00 */
[----:B------:R-:W-:-:S11]  /*1170*/  @!P1 DMUL R6, R2, R4 ;  /* 0x0000000402069228 */ /* 0x000fd60000000000 */
.L_x_7:
[----:B------:R-:W-:Y:S05]  /*1180*/  BSYNC.RECONVERGENT B0 ;  /* 0x0000000000007941 */ /* 0x000fea0003800200 */
.L_x_6:
[----:B------:R-:W-:Y:S01]  /*1190*/  DADD R8, R6, 1 ;  /* 0x3ff0000006087429 */ /* 0x000fe20000000000 */
[----:B------:R-:W-:Y:S05]  /*11a0*/  BSSY.RECONVERGENT B0, `(.L_x_8) ;  /* 0x000000e000007945 */ /* 0x000fea0003800200 */
[----:B------:R-:W0:Y:S04]  /*11b0*/  MUFU.RCP64H R3, R9 ;  /* 0x0000000900037308 */ /* 0x000e280000001800 */
[----:B------:R-:W-:-:S04]  /*11c0*/  IADD3 R2, PT, PT, R9, 0x300402, RZ ;  /* 0x0030040209027810 */ /* 0x000fc80007ffe0ff */
[----:B------:R-:W-:Y:S02]  /*11d0*/  FSETP.GEU.AND P0, PT, |R2|, 5.8789094863358348022e-39, PT ;  /* 0x004004020200780b */ /* 0x000fe40003f0e200 */
[----:B0-----:R-:W-:-:S08]  /*11e0*/  DFMA R4, -R8, R2, 1 ;  /* 0x3ff000000804742b */ /* 0x001fd00000000102 */
[----:B------:R-:W-:-:S08]  /*11f0*/  DFMA R4, R4, R4, R4 ;  /* 0x000000040404722b */ /* 0x000fd00000000004 */
[----:B------:R-:W-:-:S08]  /*1200*/  DFMA R4, R2, R4, R2 ;  /* 0x000000040204722b */ /* 0x000fd00000000002 */
[----:B------:R-:W-:-:S08]  /*1210*/  DFMA R6, -R8, R4, 1 ;  /* 0x3ff000000806742b */ /* 0x000fd00000000104 */
[----:B------:R-:W-:Y:S01]  /*1220*/  DFMA R4, R4, R6, R4 ;  /* 0x000000060404722b */ /* 0x000fe20000000004 */
[----:B------:R-:W-:Y:S10]  /*1230*/  @P0 BRA `(.L_x_9) ;  /* 0x0000000000100947 */ /* 0x000ff40003800000 */
[----:B------:R-:W-:-:S04]  /*1240*/  LOP3.LUT R0, R9, 0x7fffffff, RZ, 0xc0, !PT ;  /* 0x7fffffff09007812 */ /* 0x000fc800078ec0ff */
[----:B------:R-:W-:Y:S02]  /*1250*/  IADD3 R6, PT, PT, R0, -0x100000, RZ ;  /* 0xfff0000000067810 */ /* 0x000fe40007ffe0ff */
[----:B------:R-:W-:-:S07]  /*1260*/  MOV R0, 0x1280 ;  /* 0x0000128000007802 */ /* 0x000fce0000000f00 */
[----:B-1----:R-:W-:Y:S05]  /*1270*/  CALL.REL.NOINC `($__internal_0_$__cuda_sm20_dblrcp_rn_slowpath_v3) ;  /* 0x00000000004c7944 */ /* 0x002fea0003c00000 */
.L_x_9:
[----:B------:R-:W-:Y:S05]  /*1280*/  BSYNC.RECONVERGENT B0 ;  /* 0x0000000000007941 */ /* 0x000fea0003800200 */
.L_x_8:
[----:B------:R-:W1:Y:S08]  /*1290*/  LDC.64 R2, c[0x0][0x398] ;  /* 0x0000e600ff027b82 */ /* 0x000e700000000a00 */
[----:B------:R-:W0:Y:S08]  /*12a0*/  LDC.64 R6, c[0x0][0x380] ;  /* 0x0000e000ff067b82 */ /* 0x000e300000000a00 */
[----:B------:R-:W2:Y:S01]  /*12b0*/  LDC.64 R8, c[0x0][0x3a0] ;  /* 0x0000e800ff087b82 */ /* 0x000ea20000000a00 */
[----:B-1----:R-:W-:-:S05]  /*12c0*/  IMAD.WIDE.U32 R2, R21, 0x8, R2 ;  /* 0x0000000815027825 */ /* 0x002fca00078e0002 */
[----:B------:R1:W-:Y:S04]  /*12d0*/  STG.E.64 desc[UR12][R2.64], R4 ;  /* 0x0000000402007986 */ /* 0x0003e8000c101b0c */
[----:B0-----:R-:W2:Y:S01]  /*12e0*/  LDG.E R7, desc[UR12][R6.64] ;  /* 0x0000000c06077981 */ /* 0x001ea2000c1e1900 */
[----:B------:R-:W0:Y:S03]  /*12f0*/  LDC.64 R10, c[0x0][0x398] ;  /* 0x0000e600ff0a7b82 */ /* 0x000e260000000a00 */
[----:B0-----:R-:W3:Y:S01]  /*1300*/  LDG.E.64 R10, desc[UR12][R10.64] ;  /* 0x0000000c0a0a7981 */ /* 0x001ee2000c1e1b00 */
[----:B--2---:R-:W-:-:S06]  /*1310*/  IMAD.WIDE R8, R7, 0x8, R8 ;  /* 0x0000000807087825 */ /* 0x004fcc00078e0208 */
[----:B------:R-:W3:Y:S01]  /*1320*/  LDG.E.64 R8, desc[UR12][R8.64] ;  /* 0x0000000c08087981 */ /* 0x000ee2000c1e1b00 */
[----:B------:R-:W0:Y:S08]  /*1330*/  LDC.64 R14, c[0x4][0x8] ;  /* 0x01000200ff0e7b82 */ /* 0x000e300000000a00 */
[----:B------:R-:W1:Y:S01]  /*1340*/  LDC.64 R16, c[0x4][0x10] ;  /* 0x01000400ff107b82 */ /* 0x000e620000000a00 */
[----:B---3--:R-:W-:-:S07]  /*1350*/  DADD R12, R8, -R10 ;  /* 0x00000000080c7229 */ /* 0x008fce000000080a */
[----:B0-----:R-:W-:Y:S04]  /*1360*/  STG.E.64 desc[UR12][R14.64], R12 ;  /* 0x0000000c0e007986 */ /* 0x001fe8000c101b0c */
[----:B-1----:R-:W2:Y:S02]  /*1370*/  LDG.E.64 R2, desc[UR12][R16.64] ;  /* 0x0000000c10027981 */ /* 0x002ea4000c1e1b00 */
[----:B--2---:R-:W-:-:S07]  /*1380*/  DFMA R2, R12, R12, R2 ;  /* 0x0000000c0c02722b */ /* 0x004fce0000000002 */
[----:B------:R-:W-:Y:S01]  /*1390*/  STG.E.64 desc[UR12][R16.64], R2 ;  /* 0x0000000210007986 */ /* 0x000fe2000c101b0c */
[----:B------:R-:W-:Y:S05]  /*13a0*/  EXIT ;  /* 0x000000000000794d */ /* 0x000fea0003800000 */
        .weak           $__internal_0_$__cuda_sm20_dblrcp_rn_slowpath_v3
        .type           $__internal_0_$__cuda_sm20_dblrcp_rn_slowpath_v3,@function
        .size           $__internal_0_$__cuda_sm20_dblrcp_rn_slowpath_v3,(.L_x_75 - $__internal_0_$__cuda_sm20_dblrcp_rn_slowpath_v3)
$__internal_0_$__cuda_sm20_dblrcp_rn_slowpath_v3:
[----:B------:R-:W-:Y:S01]  /*13b0*/  IMAD.MOV.U32 R2, RZ, RZ, R8 ;  /* 0x000000ffff027224 */ /* 0x000fe200078e0008 */
[----:B------:R-:W-:Y:S01]  /*13c0*/  MOV R3, R9 ;  /* 0x0000000900037202 */ /* 0x000fe20000000f00 */
[----:B------:R-:W-:Y:S05]  /*13d0*/  BSSY.RECONVERGENT B1, `(.L_x_10) ;  /* 0x0000024000017945 */ /* 0x000fea0003800200 */
[----:B------:R-:W-:-:S14]  /*13e0*/  DSETP.GTU.AND P0, PT, |R2|, +INF , PT ;  /* 0x7ff000000200742a */ /* 0x000fdc0003f0c200 */
[----:B------:R-:W-:Y:S05]  /*13f0*/  @P0 BRA `(.L_x_11) ;  /* 0x00000000007c0947 */ /* 0x000fea0003800000 */
[----:B------:R-:W-:-:S04]  /*1400*/  LOP3.LUT R8, R9, 0x7fffffff, RZ, 0xc0, !PT ;  /* 0x7fffffff09087812 */ /* 0x000fc800078ec0ff */
[----:B------:R-:W-:-:S04]  /*1410*/  IADD3 R4, PT, PT, R8, -0x1, RZ ;  /* 0xffffffff08047810 */ /* 0x000fc80007ffe0ff */
[----:B------:R-:W-:-:S13]  /*1420*/  ISETP.GE.U32.AND P0, PT, R4, 0x7fefffff, PT ;  /* 0x7fefffff0400780c */ /* 0x000fda0003f06070 */
[----:B------:R-:W-:Y:S01]  /*1430*/  @P0 LOP3.LUT R5, R3, 0x7ff00000, RZ, 0x3c, !PT ;  /* 0x7ff0000003050812 */ /* 0x000fe200078e3cff */
[----:B------:R-:W-:Y:S01]  /*1440*/  @P0 IMAD.MOV.U32 R4, RZ, RZ, RZ ;  /* 0x000000ffff040224 */ /* 0x000fe200078e00ff */
[----:B------:R-:W-:Y:S06]  /*1450*/  @P0 BRA `(.L_x_12) ;  /* 0x00000000006c0947 */ /* 0x000fec0003800000 */
[----:B------:R-:W-:-:S13]  /*1460*/  ISETP.GE.U32.AND P0, PT, R8, 0x1000001, PT ;  /* 0x010000010800780c */ /* 0x000fda0003f06070 */
[----:B------:R-:W-:Y:S05]  /*1470*/  @!P0 BRA `(.L_x_13) ;  /* 0x0000000000348947 */ /* 0x000fea0003800000 */
[----:B------:R-:W-:Y:S02]  /*1480*/  IADD3 R5, PT, PT, R3, -0x3fe00000, RZ ;  /* 0xc020000003057810 */ /* 0x000fe40007ffe0ff */
[----:B------:R-:W-:Y:S02]  /*1490*/  MOV R4, R2 ;  /* 0x0000000200047202 */ /* 0x000fe40000000f00 */
[----:B------:R-:W0:Y:S04]  /*14a0*/  MUFU.RCP64H R7, R5 ;  /* 0x0000000500077308 */ /* 0x000e280000001800 */
[----:B0-----:R-:W-:-:S08]  /*14b0*/  DFMA R8, -R4, R6, 1 ;  /* 0x3ff000000408742b */ /* 0x001fd00000000106 */
[----:B------:R-:W-:-:S08]  /*14c0*/  DFMA R8, R8, R8, R8 ;  /* 0x000000080808722b */ /* 0x000fd00000000008 */
[----:B------:R-:W-:-:S08]  /*14d0*/  DFMA R8, R6, R8, R6 ;  /* 0x000000080608722b */ /* 0x000fd00000000006 */
[----:B------:R-:W-:-:S08]  /*14e0*/  DFMA R6, -R4, R8, 1 ;  /* 0x3ff000000406742b */ /* 0x000fd00000000108 */
[----:B------:R-:W-:-:S08]  /*14f0*/  DFMA R6, R8, R6, R8 ;  /* 0x000000060806722b */ /* 0x000fd00000000008 */
[----:B------:R-:W-:-:S08]  /*1500*/  DMUL R6, R6, 2.2250738585072013831e-308 ;  /* 0x0010000006067828 */ /* 0x000fd00000000000 */
[----:B------:R-:W-:-:S08]  /*1510*/  DFMA R2, -R2, R6, 1 ;  /* 0x3ff000000202742b */ /* 0x000fd00000000106 */
[----:B------:R-:W-:-:S08]  /*1520*/  DFMA R2, R2, R2, R2 ;  /* 0x000000020202722b */ /* 0x000fd00000000002 */
[----:B------:R-:W-:Y:S01]  /*1530*/  DFMA R4, R6, R2, R6 ;  /* 0x000000020604722b */ /* 0x000fe20000000006 */
[----:B------:R-:W-:Y:S10]  /*1540*/  BRA `(.L_x_12) ;  /* 0x0000000000307947 */ /* 0x000ff40003800000 */
.L_x_13:
[----:B------:R-:W-:Y:S01]  /*1550*/  DMUL R2, R2, 8.11296384146066816958e+31 ;  /* 0x4690000002027828 */ /* 0x000fe20000000000 */
[----:B------:R-:W-:-:S05]  /*1560*/  IMAD.MOV.U32 R4, RZ, RZ, R6 ;  /* 0x000000ffff047224 */ /* 0x000fca00078e0006 */
[----:B------:R-:W0:Y:S02]  /*1570*/  MUFU.RCP64H R5, R3 ;  /* 0x0000000300057308 */ /* 0x000e240000001800 */
[----:B0-----:R-:W-:-:S08]  /*1580*/  DFMA R6, -R2, R4, 1 ;  /* 0x3ff000000206742b */ /* 0x001fd00000000104 */
[----:B------:R-:W-:-:S08]  /*1590*/  DFMA R6, R6, R6, R6 ;  /* 0x000000060606722b */ /* 0x000fd00000000006 */
[----:B------:R-:W-:-:S08]  /*15a0*/  DFMA R6, R4, R6, R4 ;  /* 0x000000060406722b */ /* 0x000fd00000000004 */
[----:B------:R-:W-:-:S08]  /*15b0*/  DFMA R4, -R2, R6, 1 ;  /* 0x3ff000000204742b */ /* 0x000fd00000000106 */
[----:B------:R-:W-:-:S08]  /*15c0*/  DFMA R4, R6, R4, R6 ;  /* 0x000000040604722b */ /* 0x000fd00000000006 */
[----:B------:R-:W-:Y:S01]  /*15d0*/  DMUL R4, R4, 8.11296384146066816958e+31 ;  /* 0x4690000004047828 */ /* 0x000fe20000000000 */
[----:B------:R-:W-:Y:S10]  /*15e0*/  BRA `(.L_x_12) ;  /* 0x0000000000087947 */ /* 0x000ff40003800000 */
.L_x_11:
[----:B------:R-:W-:Y:S02]  /*15f0*/  LOP3.LUT R5, R3, 0x80000, RZ, 0xfc, !PT ;  /* 0x0008000003057812 */ /* 0x000fe400078efcff */
[----:B------:R-:W-:-:S07]  /*1600*/  MOV R4, R2 ;  /* 0x0000000200047202 */ /* 0x000fce0000000f00 */
.L_x_12:
[----:B------:R-:W-:Y:S05]  /*1610*/  BSYNC.RECONVERGENT B1 ;  /* 0x0000000000017941 */ /* 0x000fea0003800200 */
.L_x_10:
[----:B------:R-:W-:Y:S01]  /*1620*/  HFMA2 R3, -RZ, RZ, 0, 0 ;  /* 0x00000000ff037431 */ /* 0x000fe200000001ff */
[----:B------:R-:W-:-:S04]  /*1630*/  MOV R2, R0 ;  /* 0x0000000000027202 */ /* 0x000fc80000000f00 */
[----:B------:R-:W-:Y:S05]  /*1640*/  RET.REL.NODEC R2 `(_Z21CudaFeedForward_part3PiPdPS0_S0_S0_) ;  /* 0xffffffe8026c7950 */ /* 0x000fea0003c3ffff */
.L_x_14:
[----:B------:R-:W-:-:S00]  /*1650*/  BRA `(.L_x_14) ;  /* 0xfffffffc00fc7947 */ /* 0x000fc0000383ffff */
[----:B------:R-:W-:-:S00]  /*1660*/  NOP ;  /* 0x0000000000007918 */ /* 0x000fc00000000000 */
        /* <DEDUP_REMOVED lines=9> */
.L_x_75:


//--------------------- .text._Z21CudaFeedForward_part2PdPS_S_ --------------------------
	.section	.text._Z21CudaFeedForward_part2PdPS_S_,"ax",@progbits
	.align	128
        .global         _Z21CudaFeedForward_part2PdPS_S_
        .type           _Z21CudaFeedForward_part2PdPS_S_,@function
        .size           _Z21CudaFeedForward_part2PdPS_S_,(.L_x_76 - _Z21CudaFeedForward_part2PdPS_S_)
        .other          _Z21CudaFeedForward_part2PdPS_S_,@"STO_CUDA_ENTRY STV_DEFAULT"
_Z21CudaFeedForward_part2PdPS_S_:
.text._Z21CudaFeedForward_part2PdPS_S_:
        /* <DEDUP_REMOVED lines=13> */
[----:B------:R-:W0:Y:S01]  /*00d0*/  LDCU.128 UR12, c[0x0][0x380] ;  /* 0x00007000ff0c77ac */ /* 0x000e220008000c00 */
[----:B------:R-:W-:Y:S01]  /*00e0*/  CS2R R4, SRZ ;  /* 0x0000000000047805 */ /* 0x000fe2000001ff00 */
[----:B------:R-:W-:-:S04]  /*00f0*/  ULOP3.LUT UR10, UR8, 0x7ffffff0, URZ, 0xc0, !UPT ;  /* 0x7ffffff0080a7892 */ /* 0x000fc8000f8ec0ff */
[----:B------:R-:W-:Y:S02]  /*0100*/  UIADD3 UR11, UPT, UPT, -UR10, URZ, URZ ;  /* 0x000000ff0a0b7290 */ /* 0x000fe4000fffe1ff */
[----:B------:R-:W-:Y:S01]  /*0110*/  MOV R0, UR10 ;  /* 0x0000000a00007c02 */ /* 0x000fe20008000f00 */
[----:B0-----:R-:W-:Y:S02]  /*0120*/  UIADD3 UR6, UP1, UPT, UR12, 0x40, URZ ;  /* 0x000000400c067890 */ /* 0x001fe4000ff3e0ff */
[----:B------:R-:W-:Y:S02]  /*0130*/  UIADD3 UR4, UP2, UPT, UR14, 0x40, URZ ;  /* 0x000000400e047890 */ /* 0x000fe4000ff5e0ff */
[----:B------:R-:W-:Y:S02]  /*0140*/  UIADD3.X UR7, UPT, UPT, URZ, UR13, URZ, UP1, !UPT ;  /* 0x0000000dff077290 */ /* 0x000fe40008ffe4ff */
[----:B------:R-:W-:Y:S01]  /*0150*/  UIADD3.X UR5, UPT, UPT, URZ, UR15, URZ, UP2, !UPT ;  /* 0x0000000fff057290 */ /* 0x000fe200097fe4ff */
[----:B------:R-:W-:Y:S01]  /*0160*/  IMAD.U32 R14, RZ, RZ, UR6 ;  /* 0x00000006ff0e7e24 */ /* 0x000fe2000f8e00ff */
[----:B------:R-:W-:-:S02]  /*0170*/  MOV R8, UR4 ;  /* 0x0000000400087c02 */ /* 0x000fc40008000f00 */
[----:B------:R-:W-:Y:S02]  /*0180*/  IMAD.U32 R15, RZ, RZ, UR7 ;  /* 0x00000007ff0f7e24 */ /* 0x000fe4000f8e00ff */
[----:B------:R-:W-:-:S07]  /*0190*/  MOV R9, UR5 ;  /* 0x0000000500097c02 */ /* 0x000fce0008000f00 */
.L_x_17:
[----:B------:R-:W1:Y:S04]  /*01a0*/  LDG.E.64 R2, desc[UR16][R8.64+-0x40] ;  /* 0xffffc01008027981 */ /* 0x000e68000c1e1b00 */
[----:B------:R-:W2:Y:S04]  /*01b0*/  LDG.E.64 R12, desc[UR16][R8.64+-0x38] ;  /* 0xffffc810080c7981 */ /* 0x000ea8000c1e1b00 */
[----:B------:R-:W3:Y:S04]  /*01c0*/  LDG.E.64 R10, desc[UR16][R8.64+-0x30] ;  /* 0xffffd010080a7981 */ /* 0x000ee8000c1e1b00 */
[----:B------:R-:W4:Y:S04]  /*01d0*/  LDG.E.64 R6, desc[UR16][R8.64+-0x28] ;  /* 0xffffd81008067981 */ /* 0x000f28000c1e1b00 */
[----:B------:R-:W5:Y:S01]  /*01e0*/  LDG.E.64 R18, desc[UR16][R8.64+-0x18] ;  /* 0xffffe81008127981 */ /* 0x000f62000c1e1b00 */
[----:B-1----:R-:W-:Y:S01]  /*01f0*/  IMAD.WIDE.U32 R16, R21, 0x8, R2 ;  /* 0x0000000815107825 */ /* 0x002fe200078e0002 */
[----:B------:R-:W-:-:S03]  /*0200*/  MOV R3, R15 ;  /* 0x0000000f00037202 */ /* 0x000fc60000000f00 */
[----:B------:R-:W-:Y:S02]  /*0210*/  IMAD.MOV.U32 R2, RZ, RZ, R14 ;  /* 0x000000ffff027224 */ /* 0x000fe400078e000e */
        /* <DEDUP_REMOVED lines=81> */
.L_x_16:
        /* <DEDUP_REMOVED lines=50> */
.L_x_18:
        /* <DEDUP_REMOVED lines=25> */
[----:B------:R-:W-:Y:S01]  /*0be0*/  IADD3 R0, PT, PT, R0, 0x4, RZ ;  /* 0x0000000400007810 */ /* 0x000fe20007ffe0ff */
[----:B--2---:R-:W-:-:S08]  /*0bf0*/  DFMA R10, R10, R12, R4 ;  /* 0x0000000c0a0a722b */ /* 0x004fd00000000004 */
[----:B---3--:R-:W-:-:S08]  /*0c00*/  DFMA R10, R14, R16, R10 ;  /* 0x000000100e0a722b */ /* 0x008fd0000000000a */
[----:B----4-:R-:W-:-:S08]  /*0c10*/  DFMA R6, R6, R18, R10 ;  /* 0x000000120606722b */ /* 0x010fd0000000000a */
[----:B-----5:R-:W-:-:S11]  /*0c20*/  DFMA R4, R2, R24, R6 ;  /* 0x000000180204722b */ /* 0x020fd60000000006 */
.L_x_19:
[----:B------:R-:W-:Y:S05]  /*0c30*/  BRA.U !UP1, `(.L_x_15) ;  /* 0x00000001095c7547 */ /* 0x000fea000b800000 */
[----:B------:R-:W0:Y:S01]  /*0c40*/  LDC.64 R2, c[0x0][0x388] ;  /* 0x0000e200ff027b82 */ /* 0x000e220000000a00 */
[----:B------:R-:W-:-:S07]  /*0c50*/  UIADD3 UR4, UPT, UPT, -UR4, URZ, URZ ;  /* 0x000000ff04047290 */ /* 0x000fce000fffe1ff */
[----:B------:R-:W2:Y:S01]  /*0c60*/  LDC.64 R6, c[0x0][0x380] ;  /* 0x0000e000ff067b82 */ /* 0x000ea20000000a00 */
[----:B0-----:R-:W-:-:S04]  /*0c70*/  IMAD.WIDE.U32 R2, R0, 0x8, R2 ;  /* 0x0000000800027825 */ /* 0x001fc800078e0002 */
[----:B------:R-:W-:Y:S01]  /*0c80*/  IMAD.MOV.U32 R8, RZ, RZ, R2 ;  /* 0x000000ffff087224 */ /* 0x000fe200078e0002 */
[----:B------:R-:W-:Y:S01]  /*0c90*/  MOV R9, R3 ;  /* 0x0000000300097202 */ /* 0x000fe20000000f00 */
[----:B--2---:R-:W-:-:S04]  /*0ca0*/  IMAD.WIDE.U32 R6, R0, 0x8, R6 ;  /* 0x0000000800067825 */ /* 0x004fc800078e0006 */
[----:B------:R-:W-:Y:S01]  /*0cb0*/  IMAD.MOV.U32 R11, RZ, RZ, R7 ;  /* 0x000000ffff0b7224 */ /* 0x000fe200078e0007 */
[----:B------:R-:W-:-:S07]  /*0cc0*/  MOV R0, R6 ;  /* 0x0000000600007202 */ /* 0x000fce0000000f00 */
.L_x_20:
[----:B------:R-:W1:Y:S01]  /*0cd0*/  LDG.E.64 R2, desc[UR16][R8.64] ;  /* 0x0000001008027981 */ /* 0x000e62000c1e1b00 */
[----:B------:R-:W-:Y:S01]  /*0ce0*/  UIADD3 UR4, UPT, UPT, UR4, 0x1, URZ ;  /* 0x0000000104047890 */ /* 0x000fe2000fffe0ff */
[----:B-1----:R-:W-:Y:S01]  /*0cf0*/  IMAD.WIDE.U32 R6, R21, 0x8, R2 ;  /* 0x0000000815067825 */ /* 0x002fe200078e0002 */
[----:B------:R-:W-:Y:S02]  /*0d00*/  MOV R2, R0 ;  /* 0x0000000000027202 */ /* 0x000fe40000000f00 */
[----:B------:R-:W-:-:S03]  /*0d10*/  MOV R3, R11 ;  /* 0x0000000b00037202 */ /* 0x000fc60000000f00 */
[----:B------:R-:W2:Y:S04]  /*0d20*/  LDG.E.64 R6, desc[UR16][R6.64] ;  /* 0x0000001006067981 */ /* 0x000ea8000c1e1b00 */
[----:B------:R-:W2:Y:S01]  /*0d30*/  LDG.E.64 R2, desc[UR16][R2.64] ;  /* 0x0000001002027981 */ /* 0x000ea2000c1e1b00 */
[----:B------:R-:W-:Y:S01]  /*0d40*/  UISETP.NE.AND UP0, UPT, UR4, URZ, UPT ;  /* 0x000000ff0400728c */ /* 0x000fe2000bf05270 */
[----:B------:R-:W-:Y:S02]  /*0d50*/  IADD3 R8, P0, PT, R8, 0x8, RZ ;  /* 0x0000000808087810 */ /* 0x000fe40007f1e0ff */
[----:B------:R-:W-:-:S03]  /*0d60*/  IADD3 R0, P1, PT, R0, 0x8, RZ ;  /* 0x0000000800007810 */ /* 0x000fc60007f3e0ff */
[----:B------:R-:W-:Y:S01]  /*0d70*/  IMAD.X R9, RZ, RZ, R9, P0 ;  /* 0x000000ffff097224 */ /* 0x000fe200000e0609 */
[----:B------:R-:W-:Y:S01]  /*0d80*/  IADD3.X R11, PT, PT, RZ, R11, RZ, P1, !PT ;  /* 0x0000000bff0b7210 */ /* 0x000fe20000ffe4ff */
[----:B--2---:R-:W-:Y:S01]  /*0d90*/  DFMA R4, R2, R6, R4 ;  /* 0x000000060204722b */ /* 0x004fe20000000004 */
[----:B------:R-:W-:Y:S10]  /*0da0*/  BRA.U UP0, `(.L_x_20) ;  /* 0xfffffffd00c87547 */ /* 0x000ff4000b83ffff */
.L_x_15:
[----:B------:R-:W-:Y:S01]  /*0db0*/  MOV R2, 0x652b82fe ;  /* 0x652b82fe00027802 */ /* 0x000fe20000000f00 */
[----:B------:R-:W-:Y:S01]  /*0dc0*/  IMAD.MOV.U32 R3, RZ, RZ, 0x3ff71547 ;  /* 0x3ff71547ff037424 */ /* 0x000fe200078e00ff */
        /* <DEDUP_REMOVED lines=13> */
[----:B------:R-:W-:Y:S01]  /*0ea0*/  UMOV UR5, 0x3e5ade15 ;  /* 0x3e5ade1500057882 */ /* 0x000fe20000000000 */
[----:B------:R-:W-:-:S06]  /*0eb0*/  MOV R9, 0x3e928af3 ;  /* 0x3e928af300097802 */ /* 0x000fcc0000000f00 */
        /* <DEDUP_REMOVED lines=27> */
[----:B------:R-:W-:Y:S01]  /*1070*/  IMAD R7, R2, 0x100000, R9 ;  /* 0x0010000002077824 */ /* 0x000fe200078e0209 */
[----:B------:R-:W-:Y:S01]  /*1080*/  MOV R6, R8 ;  /* 0x0000000800067202 */ /* 0x000fe20000000f00 */
[----:B------:R-:W-:Y:S06]  /*1090*/  @!P0 BRA `(.L_x_22) ;  /* 0x0000000000348947 */ /* 0x000fec0003800000 */
[----:B------:R-:W-:Y:S01]  /*10a0*/  FSETP.GEU.AND P1, PT, |R11|, 4.2275390625, PT ;  /* 0x408748000b00780b */ /* 0x000fe20003f2e200 */
[C---:B------:R-:W-:Y:S02]  /*10b0*/  DADD R6, -R4.reuse, +INF ;  /* 0x7ff0000004067429 */ /* 0x040fe40000000100 */
[----:B------:R-:W-:-:S08]  /*10c0*/  DSETP.GT.AND P0, PT, R4, RZ, PT ;  /* 0x000000ff0400722a */ /* 0x000fd00003f04000 */
[----:B------:R-:W-:Y:S02]  /*10d0*/  FSEL R6, R6, RZ, !P0 ;  /* 0x000000ff06067208 */ /* 0x000fe40004000000 */
[C---:B------:R-:W-:Y:S02]  /*10e0*/  @!P1 LEA.HI R0, R2.reuse, R2, RZ, 0x1 ;  /* 0x0000000202009211 */ /* 0x040fe400078f08ff */
[----:B------:R-:W-:Y:S02]  /*10f0*/  @!P1 MOV R4, RZ ;  /* 0x000000ff00049202 */ /* 0x000fe40000000f00 */
[----:B------:R-:W-:Y:S02]  /*1100*/  @!P1 SHF.R.S32.HI R3, RZ, 0x1, R0 ;  /* 0x00000001ff039819 */ /* 0x000fe40000011400 */
[----:B------:R-:W-:Y:S02]  /*1110*/  FSEL R7, R7, RZ, !P0 ;  /* 0x000000ff07077208 */ /* 0x000fe40004000000 */
[----:B------:R-:W-:Y:S01]  /*1120*/  @!P1 IADD3 R2, PT, PT, R2, -R3, RZ ;  /* 0x8000000302029210 */ /* 0x000fe20007ffe0ff */
[----:B------:R-:W-:-:S03]  /*1130*/  @!P1 IMAD R3, R3, 0x100000, R9 ;  /* 0x0010000003039824 */ /* 0x000fc600078e0209 */
[----:B------:R-:W-:Y:S02]  /*1140*/  @!P1 LEA R5, R2, 0x3ff00000, 0x14 ;  /* 0x3ff0000002059811 */ /* 0x000fe400078ea0ff */
[----:B------:R-:W-:-:S06]  /*1150*/  @!P1 MOV R2, R8 ;  /* 0x0000000800029202 */ /* 0x000fcc0000000f00 */
[----:B------:R-:W-:-:S11]  /*1160*/  @!P1 DMUL R6, R2, R4 ;  /* 0x0000000402069228 */ /* 0x000fd60000000000 */
.L_x_22:
[----:B------:R-:W-:Y:S05]  /*1170*/  BSYNC.RECONVERGENT B0 ;  /* 0x0000000000007941 */ /* 0x000fea0003800200 */
.L_x_21:
[----:B------:R-:W-:Y:S01]  /*1180*/  DADD R8, R6, 1 ;  /* 0x3ff0000006087429 */ /* 0x000fe20000000000 */
[----:B------:R-:W-:Y:S05]  /*1190*/  BSSY.RECONVERGENT B0, `(.L_x_23) ;  /* 0x000000e000007945 */ /* 0x000fea0003800200 */
[----:B------:R-:W0:Y:S04]  /*11a0*/  MUFU.RCP64H R3, R9 ;  /* 0x0000000900037308 */ /* 0x000e280000001800 */
[----:B------:R-:W-:-:S05]  /*11b0*/  VIADD R2, R9, 0x300402 ;  /* 0x0030040209027836 */ /* 0x000fca0000000000 */
[----:B------:R-:W-:Y:S01]  /*11c0*/  FSETP.GEU.AND P0, PT, |R2|, 5.8789094863358348022e-39, PT ;  /* 0x004004020200780b */ /* 0x000fe20003f0e200 */
        /* <DEDUP_REMOVED lines=9> */
[----:B-1----:R-:W-:Y:S05]  /*1260*/  CALL.REL.NOINC `($__internal_1_$__cuda_sm20_dblrcp_rn_slowpath_v3) ;  /* 0x0000000000147944 */ /* 0x002fea0003c00000 */
.L_x_24:
[----:B------:R-:W-:Y:S05]  /*1270*/  BSYNC.RECONVERGENT B0 ;  /* 0x0000000000007941 */ /* 0x000fea0003800200 */
.L_x_23:
[----:B------:R-:W1:Y:S02]  /*1280*/  LDC.64 R2, c[0x0][0x390] ;  /* 0x0000e400ff027b82 */ /* 0x000e640000000a00 */
[----:B-1----:R-:W-:-:S05]  /*1290*/  IMAD.WIDE.U32 R2, R21, 0x8, R2 ;  /* 0x0000000815027825 */ /* 0x002fca00078e0002 */
[----:B------:R-:W-:Y:S01]  /*12a0*/  STG.E.64 desc[UR16][R2.64], R4 ;  /* 0x0000000402007986 */ /* 0x000fe2000c101b10 */
[----:B------:R-:W-:Y:S05]  /*12b0*/  EXIT ;  /* 0x000000000000794d */ /* 0x000fea0003800000 */
        .weak           $__internal_1_$__cuda_sm20_dblrcp_rn_slowpath_v3
        .type           $__internal_1_$__cuda_sm20_dblrcp_rn_slowpath_v3,@function
        .size           $__internal_1_$__cuda_sm20_dblrcp_rn_slowpath_v3,(.L_x_76 - $__internal_1_$__cuda_sm20_dblrcp_rn_slowpath_v3)
$__internal_1_$__cuda_sm20_dblrcp_rn_slowpath_v3:
[----:B------:R-:W-:Y:S01]  /*12c0*/  MOV R2, R8 ;  /* 0x0000000800027202 */ /* 0x000fe20000000f00 */
[----:B------:R-:W-:Y:S01]  /*12d0*/  IMAD.MOV.U32 R3, RZ, RZ, R9 ;  /* 0x000000ffff037224 */ /* 0x000fe200078e0009 */
[----:B------:R-:W-:Y:S05]  /*12e0*/  BSSY.RECONVERGENT B1, `(.L_x_25) ;  /* 0x0000024000017945 */ /* 0x000fea0003800200 */
[----:B------:R-:W-:-:S14]  /*12f0*/  DSETP.GTU.AND P0, PT, |R2|, +INF , PT ;  /* 0x7ff000000200742a */ /* 0x000fdc0003f0c200 */
[----:B------:R-:W-:Y:S05]  /*1300*/  @P0 BRA `(.L_x_26) ;  /* 0x00000000007c0947 */ /* 0x000fea0003800000 */
[----:B------:R-:W-:-:S04]  /*1310*/  LOP3.LUT R8, R9, 0x7fffffff, RZ, 0xc0, !PT ;  /* 0x7fffffff09087812 */ /* 0x000fc800078ec0ff */
[----:B------:R-:W-:-:S04]  /*1320*/  IADD3 R4, PT, PT, R8, -0x1, RZ ;  /* 0xffffffff08047810 */ /* 0x000fc80007ffe0ff */
[----:B------:R-:W-:-:S13]  /*1330*/  ISETP.GE.U32.AND P0, PT, R4, 0x7fefffff, PT ;  /* 0x7fefffff0400780c */ /* 0x000fda0003f06070 */
[----:B------:R-:W-:Y:S02]  /*1340*/  @P0 LOP3.LUT R5, R3, 0x7ff00000, RZ, 0x3c, !PT ;  /* 0x7ff0000003050812 */ /* 0x000fe400078e3cff */
[----:B------:R-:W-:Y:S01]  /*1350*/  @P0 MOV R4, RZ ;  /* 0x000000ff00040202 */ /* 0x000fe20000000f00 */
[----:B------:R-:W-:Y:S06]  /*1360*/  @P0 BRA `(.L_x_27) ;  /* 0x00000000006c0947 */ /* 0x000fec0003800000 */
[----:B------:R-:W-:-:S13]  /*1370*/  ISETP.GE.U32.AND P0, PT, R8, 0x1000001, PT ;  /* 0x010000010800780c */ /* 0x000fda0003f06070 */
[----:B------:R-:W-:Y:S05]  /*1380*/  @!P0 BRA `(.L_x_28) ;  /* 0x0000000000348947 */ /* 0x000fea0003800000 */
[----:B------:R-:W-:Y:S01]  /*1390*/  VIADD R5, R3, 0xc0200000 ;  /* 0xc020000003057836 */ /* 0x000fe20000000000 */
[----:B------:R-:W-:-:S03]  /*13a0*/  MOV R4, R2 ;  /* 0x0000000200047202 */ /* 0x000fc60000000f00 */
[----:B------:R-:W0:Y:S03]  /*13b0*/  MUFU.RCP64H R7, R5 ;  /* 0x0000000500077308 */ /* 0x000e260000001800 */
        /* <DEDUP_REMOVED lines=10> */
.L_x_28:
[----:B------:R-:W-:Y:S01]  /*1460*/  DMUL R2, R2, 8.11296384146066816958e+31 ;  /* 0x4690000002027828 */ /* 0x000fe20000000000 */
[----:B------:R-:W-:-:S05]  /*1470*/  MOV R4, R6 ;  /* 0x0000000600047202 */ /* 0x000fca0000000f00 */
        /* <DEDUP_REMOVED lines=8> */
.L_x_26:
[----:B------:R-:W-:Y:S01]  /*1500*/  LOP3.LUT R5, R3, 0x80000, RZ, 0xfc, !PT ;  /* 0x0008000003057812 */ /* 0x000fe200078efcff */
[----:B------:R-:W-:-:S07]  /*1510*/  IMAD.MOV.U32 R4, RZ, RZ, R2 ;  /* 0x000000ffff047224 */ /* 0x000fce00078e0002 */
.L_x_27:
[----:B------:R-:W-:Y:S05]  /*1520*/  BSYNC.RECONVERGENT B1 ;  /* 0x0000000000017941 */ /* 0x000fea0003800200 */
.L_x_25:
[----:B------:R-:W-:Y:S01]  /*1530*/  HFMA2 R3, -RZ, RZ, 0, 0 ;  /* 0x00000000ff037431 */ /* 0x000fe200000001ff */
[----:B------:R-:W-:-:S04]  /*1540*/  MOV R2, R0 ;  /* 0x0000000000027202 */ /* 0x000fc80000000f00 */
[----:B------:R-:W-:Y:S05]  /*1550*/  RET.REL.NODEC R2 `(_Z21CudaFeedForward_part2PdPS_S_) ;  /* 0xffffffe802a87950 */ /* 0x000fea0003c3ffff */
.L_x_29:
        /* <DEDUP_REMOVED lines=10> */
.L_x_76:


//--------------------- .text._Z21CudaFeedForward_part1PiPPdS1_S0_ --------------------------
	.section	.text._Z21CudaFeedForward_part1PiPPdS1_S0_,"ax",@progbits
	.align	128
        .global         _Z21CudaFeedForward_part1PiPPdS1_S0_
        .type           _Z21CudaFeedForward_part1PiPPdS1_S0_,@function
        .size           _Z21CudaFeedForward_part1PiPPdS1_S0_,(.L_x_77 - _Z21CudaFeedForward_part1PiPPdS1_S0_)
        .other          _Z21CudaFeedForward_part1PiPPdS1_S0_,@"STO_CUDA_ENTRY STV_DEFAULT"
_Z21CudaFeedForward_part1PiPPdS1_S0_:
.text._Z21CudaFeedForward_part1PiPPdS1_S0_:
[----:B------:R-:W-:Y:S01]  /*0000*/  LDC R1, c[0x0][0x37c] ;  /* 0x0000df00ff017b82 */ /* 0x000fe20000000800 */
[----:B------:R-:W0:Y:S01]  /*0010*/  LDCU UR6, c[0x3][URZ] ;  /* 0x00c00000ff0677ac */ /* 0x000e220008000800 */
[----:B------:R-:W1:Y:S01]  /*0020*/  S2R R17, SR_TID.X ;  /* 0x0000000000117919 */ /* 0x000e620000002100 */
[----:B------:R-:W-:Y:S01]  /*0030*/  CS2R R28, SRZ ;  /* 0x00000000001c7805 */ /* 0x000fe2000001ff00 */
[----:B------:R-:W2:Y:S01]  /*0040*/  LDCU.64 UR10, c[0x0][0x358] ;  /* 0x00006b00ff0a77ac */ /* 0x000ea20008000a00 */
[----:B0-----:R-:W-:-:S09]  /*0050*/  UISETP.GE.AND UP0, UPT, UR6, 0x1, UPT ;  /* 0x000000010600788c */ /* 0x001fd2000bf06270 */
[----:B--2---:R-:W-:Y:S05]  /*0060*/  BRA.U !UP0, `(.L_x_30) ;  /* 0x0000000d08507547 */ /* 0x004fea000b800000 */
[----:B------:R-:W0:Y:S08]  /*0070*/  LDC.64 R2, c[0x0][0x380] ;  /* 0x0000e000ff027b82 */ /* 0x000e300000000a00 */
[----:B------:R-:W2:Y:S01]  /*0080*/  LDC.64 R4, c[0x0][0x388] ;  /* 0x0000e200ff047b82 */ /* 0x000ea20000000a00 */
[----:B0-----:R-:W2:Y:S01]  /*0090*/  LDG.E R3, desc[UR10][R2.64] ;  /* 0x0000000a02037981 */ /* 0x001ea2000c1e1900 */
[----:B------:R-:W-:Y:S01]  /*00a0*/  UISETP.GE.U32.AND UP1, UPT, UR6, 0x10, UPT ;  /* 0x000000100600788c */ /* 0x000fe2000bf26070 */
[----:B--2---:R-:W-:-:S06]  /*00b0*/  IMAD.WIDE R4, R3, 0x8, R4 ;  /* 0x0000000803047825 */ /* 0x004fcc00078e0204 */
[----:B------:R-:W5:Y:S01]  /*00c0*/  LDG.E.64 R4, desc[UR10][R4.64] ;  /* 0x0000000a04047981 */ /* 0x000f62000c1e1b00 */
[----:B------:R-:W-:Y:S01]  /*00d0*/  HFMA2 R19, -RZ, RZ, 0, 0 ;  /* 0x00000000ff137431 */ /* 0x000fe200000001ff */
[----:B------:R-:W-:Y:S01]  /*00e0*/  ULOP3.LUT UR7, UR6, 0xf, URZ, 0xc0, !UPT ;  /* 0x0000000f06077892 */ /* 0x000fe2000f8ec0ff */
[----:B------:R-:W-:-:S03]  /*00f0*/  CS2R R28, SRZ ;  /* 0x00000000001c7805 */ /* 0x000fc6000001ff00 */
[----:B------:R-:W-:Y:S01]  /*0100*/  UISETP.NE.AND UP0, UPT, UR7, URZ, UPT ;  /* 0x000000ff0700728c */ /* 0x000fe2000bf05270 */
[----:B------:R-:W-:Y:S10]  /*0110*/  BRA.U !UP1, `(.L_x_31) ;  /* 0x0000000509907547 */ /* 0x000ff4000b800000 */
[----:B------:R-:W0:Y:S01]  /*0120*/  LDCU.64 UR4, c[0x0][0x390] ;  /* 0x00007200ff0477ac */ /* 0x000e220008000a00 */
[----:B-----5:R-:W-:Y:S02]  /*0130*/  IADD3 R0, P0, PT, R4, 0x40, RZ ;  /* 0x0000004004007810 */ /* 0x020fe40007f1e0ff */
[----:B------:R-:W-:Y:S01]  /*0140*/  CS2R R28, SRZ ;  /* 0x00000000001c7805 */ /* 0x000fe2000001ff00 */
[----:B------:R-:W-:Y:S01]  /*0150*/  ULOP3.LUT UR8, UR6, 0x7ffffff0, URZ, 0xc0, !UPT ;  /* 0x7ffffff006087892 */ /* 0x000fe2000f8ec0ff */
[----:B------:R-:W-:-:S03]  /*0160*/  IADD3.X R11, PT, PT, RZ, R5, RZ, P0, !PT ;  /* 0x00000005ff0b7210 */ /* 0x000fc600007fe4ff */
[----:B------:R-:W-:Y:S02]  /*0170*/  UIADD3 UR9, UPT, UPT, -UR8, URZ, URZ ;  /* 0x000000ff08097290 */ /* 0x000fe4000fffe1ff */
[----:B------:R-:W-:Y:S01]  /*0180*/  IMAD.U32 R19, RZ, RZ, UR8 ;  /* 0x00000008ff137e24 */ /* 0x000fe2000f8e00ff */
[----:B0-----:R-:W-:-:S04]  /*0190*/  UIADD3 UR4, UP1, UPT, UR4, 0x40, URZ ;  /* 0x0000004004047890 */ /* 0x001fc8000ff3e0ff */
[----:B------:R-:W-:Y:S02]  /*01a0*/  UIADD3.X UR5, UPT, UPT, URZ, UR5, URZ, UP1, !UPT ;  /* 0x00000005ff057290 */ /* 0x000fe40008ffe4ff */
[----:B------:R-:W-:-:S04]  /*01b0*/  MOV R2, UR4 ;  /* 0x0000000400027c02 */ /* 0x000fc80008000f00 */
[----:B------:R-:W-:-:S07]  /*01c0*/  MOV R3, UR5 ;  /* 0x0000000500037c02 */ /* 0x000fce0008000f00 */
.L_x_32:
[----:B------:R-:W1:Y:S04]  /*01d0*/  LDG.E.64 R6, desc[UR10][R2.64+-0x40] ;  /* 0xffffc00a02067981 */ /* 0x000e68000c1e1b00 */
[----:B------:R-:W2:Y:S04]  /*01e0*/  LDG.E.64 R8, desc[UR10][R2.64+-0x38] ;  /* 0xffffc80a02087981 */ /* 0x000ea8000c1e1b00 */
[----:B------:R-:W3:Y:S04]  /*01f0*/  LDG.E.64 R22, desc[UR10][R2.64+-0x30] ;  /* 0xffffd00a02167981 */ /* 0x000ee8000c1e1b00 */
[----:B------:R-:W4:Y:S01]  /*0200*/  LDG.E.64 R14, desc[UR10][R2.64+-0x20] ;  /* 0xffffe00a020e7981 */ /* 0x000f22000c1e1b00 */
[----:B-1----:R-:W-:Y:S01]  /*0210*/  IMAD.WIDE.U32 R26, R17, 0x8, R6 ;  /* 0x00000008111a7825 */ /* 0x002fe200078e0006 */
[----:B------:R-:W-:-:S02]  /*0220*/  MOV R7, R11 ;  /* 0x0000000b00077202 */ /* 0x000fc40000000f00 */
[----:B------:R-:W5:Y:S01]  /*0230*/  LDG.E.64 R10, desc[UR10][R2.64+-0x28] ;  /* 0xffffd80a020a7981 */ /* 0x000f62000c1e1b00 */
[----:B------:R-:W-:-:S03]  /*0240*/  IMAD.MOV.U32 R6, RZ, RZ, R0 ;  /* 0x000000ffff067224 */ /* 0x000fc600078e0000 */
[----:B------:R-:W5:Y:S04]  /*0250*/  LDG.E.64 R20, desc[UR10][R26.64] ;  /* 0x0000000a1a147981 */ /* 0x000f68000c1e1b00 */
[----:B------:R-:W5:Y:S01]  /*0260*/  LDG.E.64 R12, desc[UR10][R6.64+-0x40] ;  /* 0xffffc00a060c7981 */ /* 0x000f62000c1e1b00 */
[----:B--2---:R-:W-:-:S03]  /*0270*/  IMAD.WIDE.U32 R24, R17, 0x8, R8 ;  /* 0x0000000811187825 */ /* 0x004fc600078e0008 */
[----:B------:R-:W2:Y:S04]  /*0280*/  LDG.E.64 R8, desc[UR10][R6.64+-0x38] ;  /* 0xffffc80a06087981 */ /* 0x000ea8000c1e1b00 */
[----:B------:R-:W2:Y:S01]  /*0290*/  LDG.E.64 R24, desc[UR10][R24.64] ;  /* 0x0000000a18187981 */ /* 0x000ea2000c1e1b00 */
[----:B---3--:R-:W-:-:S03]  /*02a0*/  IMAD.WIDE.U32 R22, R17, 0x8, R22 ;  /* 0x0000000811167825 */ /* 0x008fc600078e0016 */
[----:B------:R-:W3:Y:S04]  /*02b0*/  LDG.E.64 R26, desc[UR10][R6.64+-0x20] ;  /* 0xffffe00a061a7981 */ /* 0x000ee8000c1e1b00 */
[----:B------:R-:W3:Y:S01]  /*02c0*/  LDG.E.64 R22, desc[UR10][R22.64] ;  /* 0x0000000a16167981 */ /* 0x000ee2000c1e1b00 */
[----:B----4-:R-:W-:-:S06]  /*02d0*/  IMAD.WIDE.U32 R14, R17, 0x8, R14 ;  /* 0x00000008110e7825 */ /* 0x010fcc00078e000e */
[----:B------:R-:W4:Y:S01]  /*02e0*/  LDG.E.64 R14, desc[UR10][R14.64] ;  /* 0x0000000a0e0e7981 */ /* 0x000f22000c1e1b00 */
[----:B-----5:R-:W-:-:S06]  /*02f0*/  IMAD.WIDE.U32 R10, R17, 0x8, R10 ;  /* 0x00000008110a7825 */ /* 0x020fcc00078e000a */
[----:B------:R-:W5:Y:S01]  /*0300*/  LDG.E.64 R10, desc[UR10][R10.64] ;  /* 0x0000000a0a0a7981 */ /* 0x000f62000c1e1b00 */
[----:B------:R-:W-:-:S03]  /*0310*/  DFMA R28, R12, R20, R28 ;  /* 0x000000140c1c722b */ /* 0x000fc6000000001c */
[----:B------:R-:W3:Y:S04]  /*0320*/  LDG.E.64 R12, desc[UR10][R6.64+-0x30] ;  /* 0xffffd00a060c7981 */ /* 0x000ee8000c1e1b00 */
[----:B------:R-:W4:Y:S01]  /*0330*/  LDG.E.64 R20, desc[UR10][R2.64+-0x18] ;  /* 0xffffe80a02147981 */ /* 0x000f22000c1e1b00 */
[----:B--2---:R-:W-:-:S03]  /*0340*/  DFMA R24, R8, R24, R28 ;  /* 0x000000180818722b */ /* 0x004fc6000000001c */
[----:B------:R-:W5:Y:S04]  /*0350*/  LDG.E.64 R28, desc[UR10][R6.64+-0x28] ;  /* 0xffffd80a061c7981 */ /* 0x000f68000c1e1b00 */
[----:B------:R-:W2:Y:S01]  /*0360*/  LDG.E.64 R8, desc[UR10][R2.64+-0x10] ;  /* 0xfffff00a02087981 */ /* 0x000ea2000c1e1b00 */
[----:B---3--:R-:W-:-:S03]  /*0370*/  DFMA R12, R12, R22, R24 ;  /* 0x000000160c0c722b */ /* 0x008fc60000000018 */
[----:B------:R-:W3:Y:S01]  /*0380*/  LDG.E.64 R22, desc[UR10][R2.64+-0x8] ;  /* 0xfffff80a02167981 */ /* 0x000ee2000c1e1b00 */
[----:B----4-:R-:W-:-:S03]  /*0390*/  IMAD.WIDE.U32 R20, R17, 0x8, R20 ;  /* 0x0000000811147825 */ /* 0x010fc600078e0014 */
[----:B------:R-:W4:Y:S04]  /*03a0*/  LDG.E.64 R24, desc[UR10][R6.64+-0x18] ;  /* 0xffffe80a06187981 */ /* 0x000f28000c1e1b00 */
[----:B------:R-:W4:Y:S01]  /*03b0*/  LDG.E.64 R20, desc[UR10][R20.64] ;  /* 0x0000000a14147981 */ /* 0x000f22000c1e1b00 */
[----:B-----5:R-:W-:Y:S01]  /*03c0*/  DFMA R28, R28, R10, R12 ;  /* 0x0000000a1c1c722b */ /* 0x020fe2000000000c */
[----:B--2---:R-:W-:Y:S02]  /*03d0*/  IMAD.WIDE.U32 R10, R17, 0x8, R8 ;  /* 0x00000008110a7825 */ /* 0x004fe400078e0008 */
[----:B------:R-:W2:Y:S04]  /*03e0*/  LDG.E.64 R12, desc[UR10][R6.64+-0x10] ;  /* 0xfffff00a060c7981 */ /* 0x000ea8000c1e1b00 */
[----:B------:R-:W5:Y:S01]  /*03f0*/  LDG.E.64 R8, desc[UR10][R2.64] ;  /* 0x0000000a02087981 */ /* 0x000f62000c1e1b00 */
[----:B------:R-:W-:-:S03]  /*0400*/  DFMA R26, R26, R14, R28 ;  /* 0x0000000e1a1a722b */ /* 0x000fc6000000001c */
[----:B------:R-:W2:Y:S04]  /*0410*/  LDG.E.64 R10, desc[UR10][R10.64] ;  /* 0x0000000a0a0a7981 */ /* 0x000ea8000c1e1b00 */
[----:B------:R-:W2:Y:S01]  /*0420*/  LDG.E.64 R14, desc[UR10][R2.64+0x8] ;  /* 0x0000080a020e7981 */ /* 0x000ea2000c1e1b00 */
[----:B---3--:R-:W-:-:S06]  /*0430*/  IMAD.WIDE.U32 R22, R17, 0x8, R22 ;  /* 0x0000000811167825 */ /* 0x008fcc00078e0016 */
[----:B------:R-:W3:Y:S01]  /*0440*/  LDG.E.64 R22, desc[UR10][R22.64] ;  /* 0x0000000a16167981 */ /* 0x000ee2000c1e1b00 */
[----:B----4-:R-:W-:-:S03]  /*0450*/  DFMA R26, R24, R20, R26 ;  /* 0x00000014181a722b */ /* 0x010fc6000000001a */
[----:B------:R-:W3:Y:S04]  /*0460*/  LDG.E.64 R20, desc[UR10][R6.64+-0x8] ;  /* 0xfffff80a06147981 */ /* 0x000ee8000c1e1b00 */
[----:B------:R-:W4:Y:S01]  /*0470*/  LDG.E.64 R24, desc[UR10][R2.64+0x10] ;  /* 0x0000100a02187981 */ /* 0x000f22000c1e1b00 */
[C---:B-----5:R-:W-:Y:S01]  /*0480*/  IMAD.WIDE.U32 R8, R17.reuse, 0x8, R8 ;  /* 0x0000000811087825 */ /* 0x060fe200078e0008 */
[----:B--2---:R-:W-:Y:S02]  /*0490*/  DFMA R10, R12, R10, R26 ;  /* 0x0000000a0c0a722b */ /* 0x004fe4000000001a */
[----:B------:R-:W2:Y:S04]  /*04a0*/  LDG.E.64 R12, desc[UR10][R6.64] ;  /* 0x0000000a060c7981 */ /* 0x000ea8000c1e1b00 */
[----:B------:R-:W2:Y:S01]  /*04b0*/  LDG.E.64 R8, desc[UR10][R8.64] ;  /* 0x0000000a08087981 */ /* 0x000ea2000c1e1b00 */
[----:B------:R-:W-:-:S03]  /*04c0*/  IMAD.WIDE.U32 R28, R17, 0x8, R14 ;  /* 0x00000008111c7825 */ /* 0x000fc600078e000e */
[----:B------:R-:W5:Y:S04]  /*04d0*/  LDG.E.64 R26, desc[UR10][R2.64+0x18] ;  /* 0x0000180a021a7981 */ /* 0x000f68000c1e1b00 */
[----:B------:R-:W5:Y:S04]  /*04e0*/  LDG.E.64 R28, desc[UR10][R28.64] ;  /* 0x0000000a1c1c7981 */ /* 0x000f68000c1e1b00 */
[----:B------:R-:W5:Y:S01]  /*04f0*/  LDG.E.64 R14, desc[UR10][R6.64+0x8] ;  /* 0x0000080a060e7981 */ /* 0x000f62000c1e1b00 */
[----:B---3--:R-:W-:-:S03]  /*0500*/  DFMA R10, R20, R22, R10 ;  /* 0x00000016140a722b */ /* 0x008fc6000000000a */
[----:B------:R-:W3:Y:S01]  /*0510*/  LDG.E.64 R22, desc[UR10][R6.64+0x10] ;  /* 0x0000100a06167981 */ /* 0x000ee2000c1e1b00 */
[----:B----4-:R-:W-:-:S03]  /*0520*/  IMAD.WIDE.U32 R20, R17, 0x8, R24 ;  /* 0x0000000811147825 */ /* 0x010fc600078e0018 */
[----:B------:R-:W4:Y:S04]  /*0530*/  LDG.E.64 R24, desc[UR10][R2.64+0x20] ;  /* 0x0000200a02187981 */ /* 0x000f28000c1e1b00 */
[----:B------:R-:W3:Y:S01]  /*0540*/  LDG.E.64 R20, desc[UR10][R20.64] ;  /* 0x0000000a14147981 */ /* 0x000ee2000c1e1b00 */
[----:B--2---:R-:W-:-:S03]  /*0550*/  DFMA R8, R12, R8, R10 ;  /* 0x000000080c08722b */ /* 0x004fc6000000000a */
[----:B------:R-:W2:Y:S01]  /*0560*/  LDG.E.64 R10, desc[UR10][R2.64+0x28] ;  /* 0x0000280a020a7981 */ /* 0x000ea2000c1e1b00 */
[----:B-----5:R-:W-:-:S03]  /*0570*/  IMAD.WIDE.U32 R12, R17, 0x8, R26 ;  /* 0x00000008110c7825 */ /* 0x020fc600078e001a */
[----:B------:R-:W5:Y:S04]  /*0580*/  LDG.E.64 R26, desc[UR10][R6.64+0x18] ;  /* 0x0000180a061a7981 */ /* 0x000f68000c1e1b00 */
[----:B------:R-:W5:Y:S01]  /*0590*/  LDG.E.64 R12, desc[UR10][R12.64] ;  /* 0x0000000a0c0c7981 */ /* 0x000f62000c1e1b00 */
[----:B------:R-:W-:-:S03]  /*05a0*/  DFMA R28, R14, R28, R8 ;  /* 0x0000001c0e1c722b */ /* 0x000fc60000000008 */
[----:B------:R-:W5:Y:S04]  /*05b0*/  LDG.E.64 R8, desc[UR10][R2.64+0x30] ;  /* 0x0000300a02087981 */ /* 0x000f68000c1e1b00 */
[----:B------:R-:W5:Y:S01]  /*05c0*/  LDG.E.64 R14, desc[UR10][R2.64+0x38] ;  /* 0x0000380a020e7981 */ /* 0x000f62000c1e1b00 */
[----:B---3--:R-:W-:Y:S01]  /*05d0*/  DFMA R20, R22, R20, R28 ;  /* 0x000000141614722b */ /* 0x008fe2000000001c */
[C---:B----4-:R-:W-:Y:S02]  /*05e0*/  IMAD.WIDE.U32 R22, R17.reuse, 0x8, R24 ;  /* 0x0000000811167825 */ /* 0x050fe400078e0018 */
[----:B------:R-:W3:Y:S04]  /*05f0*/  LDG.E.64 R28, desc[UR10][R6.64+0x38] ;  /* 0x0000380a061c7981 */ /* 0x000ee8000c1e1b00 */
[----:B------:R-:W4:Y:S01]  /*0600*/  LDG.E.64 R24, desc[UR10][R6.64+0x20] ;  /* 0x0000200a06187981 */ /* 0x000f22000c1e1b00 */
[----:B--2---:R-:W-:-:S03]  /*0610*/  IMAD.WIDE.U32 R10, R17, 0x8, R10 ;  /* 0x00000008110a7825 */ /* 0x004fc600078e000a */
[----:B------:R-:W4:Y:S04]  /*0620*/  LDG.E.64 R22, desc[UR10][R22.64] ;  /* 0x0000000a16167981 */ /* 0x000f28000c1e1b00 */
[----:B------:R-:W2:Y:S01]  /*0630*/  LDG.E.64 R10, desc[UR10][R10.64] ;  /* 0x0000000a0a0a7981 */ /* 0x000ea2000c1e1b00 */
[----:B-----5:R-:W-:-:S03]  /*0640*/  DFMA R12, R26, R12, R20 ;  /* 0x0000000c1a0c722b */ /* 0x020fc60000000014 */
[----:B------:R-:W2:Y:S01]  /*0650*/  LDG.E.64 R20, desc[UR10][R6.64+0x28] ;  /* 0x0000280a06147981 */ /* 0x000ea2000c1e1b00 */
[----:B------:R-:W-:-:S03]  /*0660*/  IMAD.WIDE.U32 R26, R17, 0x8, R8 ;  /* 0x00000008111a7825 */ /* 0x000fc600078e0008 */
[----:B------:R-:W5:Y:S01]  /*0670*/  LDG.E.64 R8, desc[UR10][R6.64+0x30] ;  /* 0x0000300a06087981 */ /* 0x000f62000c1e1b00 */
[----:B------:R-:W-:-:S03]  /*0680*/  IMAD.WIDE.U32 R14, R17, 0x8, R14 ;  /* 0x00000008110e7825 */ /* 0x000fc600078e000e */
[----:B------:R-:W5:Y:S04]  /*0690*/  LDG.E.64 R26, desc[UR10][R26.64] ;  /* 0x0000000a1a1a7981 */ /* 0x000f68000c1e1b00 */
[----:B------:R-:W3:Y:S01]  /*06a0*/  LDG.E.64 R14, desc[UR10][R14.64] ;  /* 0x0000000a0e0e7981 */ /* 0x000ee2000c1e1b00 */
[----:B------:R-:W-:-:S04]  /*06b0*/  UIADD3 UR9, UPT, UPT, UR9, 0x10, URZ ;  /* 0x0000001009097890 */ /* 0x000fc8000fffe0ff */
[----:B------:R-:W-:Y:S01]  /*06c0*/  UISETP.NE.AND UP1, UPT, UR9, URZ, UPT ;  /* 0x000000ff0900728c */ /* 0x000fe2000bf25270 */
[----:B------:R-:W-:Y:S02]  /*06d0*/  IADD3 R0, P1, PT, R6, 0x80, RZ ;  /* 0x0000008006007810 */ /* 0x000fe40007f3e0ff */
[----:B------:R-:W-:-:S04]  /*06e0*/  IADD3 R2, P0, PT, R2, 0x80, RZ ;  /* 0x0000008002027810 */ /* 0x000fc80007f1e0ff */
[----:B------:R-:W-:Y:S01]  /*06f0*/  IADD3.X R3, PT, PT, RZ, R3, RZ, P0, !PT ;  /* 0x00000003ff037210 */ /* 0x000fe200007fe4ff */
[----:B----4-:R-:W-:-:S08]  /*0700*/  DFMA R12, R24, R22, R12 ;  /* 0x00000016180c722b */ /* 0x010fd0000000000c */
[----:B--2---:R-:W-:-:S08]  /*0710*/  DFMA R12, R20, R10, R12 ;  /* 0x0000000a140c722b */ /* 0x004fd0000000000c */
[----:B-----5:R-:W-:Y:S01]  /*0720*/  DFMA R8, R8, R26, R12 ;  /* 0x0000001a0808722b */ /* 0x020fe2000000000c */
[----:B------:R-:W-:-:S07]  /*0730*/  IMAD.X R11, RZ, RZ, R7, P1 ;  /* 0x000000ffff0b7224 */ /* 0x000fce00008e0607 */
[----:B---3--:R-:W-:Y:S01]  /*0740*/  DFMA R28, R28, R14, R8 ;  /* 0x0000000e1c1c722b */ /* 0x008fe20000000008 */
[----:B------:R-:W-:Y:S10]  /*0750*/  BRA.U UP1, `(.L_x_32) ;  /* 0xfffffff9019c7547 */ /* 0x000ff4000b83ffff */
.L_x_31:
[----:B------:R-:W-:Y:S05]  /*0760*/  BRA.U !UP0, `(.L_x_30) ;  /* 0x0000000508907547 */ /* 0x000fea000b800000 */
[----:B------:R-:W-:Y:S02]  /*0770*/  UISETP.GE.U32.AND UP0, UPT, UR7, 0x8, UPT ;  /* 0x000000080700788c */ /* 0x000fe4000bf06070 */
[----:B------:R-:W-:-:S04]  /*0780*/  ULOP3.LUT UR5, UR6, 0x7, URZ, 0xc0, !UPT ;  /* 0x0000000706057892 */ /* 0x000fc8000f8ec0ff */
[----:B------:R-:W-:-:S03]  /*0790*/  UISETP.NE.AND UP1, UPT, UR5, URZ, UPT ;  /* 0x000000ff0500728c */ /* 0x000fc6000bf25270 */
[----:B------:R-:W-:Y:S08]  /*07a0*/  BRA.U !UP0, `(.L_x_33) ;  /* 0x0000000108b07547 */ /* 0x000ff0000b800000 */
[----:B------:R-:W0:Y:S02]  /*07b0*/  LDC.64 R8, c[0x0][0x390] ;  /* 0x0000e400ff087b82 */ /* 0x000e240000000a00 */
[----:B0-----:R-:W-:-:S05]  /*07c0*/  IMAD.WIDE.U32 R8, R19, 0x8, R8 ;  /* 0x0000000813087825 */ /* 0x001fca00078e0008 */
[----:B------:R-:W1:Y:S04]  /*07d0*/  LDG.E.64 R6, desc[UR10][R8.64] ;  /* 0x0000000a08067981 */ /* 0x000e68000c1e1b00 */
[----:B------:R-:W2:Y:S01]  /*07e0*/  LDG.E.64 R12, desc[UR10][R8.64+0x8] ;  /* 0x0000080a080c7981 */ /* 0x000ea2000c1e1b00 */
[----:B-----5:R-:W-:-:S03]  /*07f0*/  IMAD.WIDE.U32 R2, R19, 0x8, R4 ;  /* 0x0000000813027825 */ /* 0x020fc600078e0004 */
[----:B------:R-:W3:Y:S04]  /*0800*/  LDG.E.64 R10, desc[UR10][R8.64+0x10] ;  /* 0x0000100a080a7981 */ /* 0x000ee8000c1e1b00 */
[----:B------:R-:W4:Y:S04]  /*0810*/  LDG.E.64 R22, desc[UR10][R8.64+0x18] ;  /* 0x0000180a08167981 */ /* 0x000f28000c1e1b00 */
[----:B------:R-:W4:Y:S04]  /*0820*/  LDG.E.64 R24, desc[UR10][R2.64+0x8] ;  /* 0x0000080a02187981 */ /* 0x000f28000c1e1b00 */
[----:B------:R-:W4:Y:S01]  /*0830*/  LDG.E.64 R20, desc[UR10][R2.64+0x10] ;  /* 0x0000100a02147981 */ /* 0x000f22000c1e1b00 */
[----:B-1----:R-:W-:-:S03]  /*0840*/  IMAD.WIDE.U32 R14, R17, 0x8, R6 ;  /* 0x00000008110e7825 */ /* 0x002fc600078e0006 */
[----:B------:R-:W4:Y:S04]  /*0850*/  LDG.E.64 R6, desc[UR10][R2.64] ;  /* 0x0000000a02067981 */ /* 0x000f28000c1e1b00 */
[----:B------:R-:W4:Y:S01]  /*0860*/  LDG.E.64 R14, desc[UR10][R14.64] ;  /* 0x0000000a0e0e7981 */ /* 0x000f22000c1e1b00 */
[----:B--2---:R-:W-:-:S04]  /*0870*/  IMAD.WIDE.U32 R26, R17, 0x8, R12 ;  /* 0x00000008111a7825 */ /* 0x004fc800078e000c */
[----:B---3--:R-:W-:Y:S02]  /*0880*/  IMAD.WIDE.U32 R12, R17, 0x8, R10 ;  /* 0x00000008110c7825 */ /* 0x008fe400078e000a */
[----:B------:R-:W2:Y:S04]  /*0890*/  LDG.E.64 R26, desc[UR10][R26.64] ;  /* 0x0000000a1a1a7981 */ /* 0x000ea8000c1e1b00 */
[----:B------:R-:W3:Y:S04]  /*08a0*/  LDG.E.64 R10, desc[UR10][R8.64+0x20] ;  /* 0x0000200a080a7981 */ /* 0x000ee8000c1e1b00 */
[----:B------:R-:W3:Y:S01]  /*08b0*/  LDG.E.64 R12, desc[UR10][R12.64] ;  /* 0x0000000a0c0c7981 */ /* 0x000ee2000c1e1b00 */
[----:B----4-:R-:W-:-:S03]  /*08c0*/  DFMA R28, R6, R14, R28 ;  /* 0x0000000e061c722b */ /* 0x010fc6000000001c */
[----:B------:R-:W4:Y:S04]  /*08d0*/  LDG.E.64 R6, desc[UR10][R8.64+0x28] ;  /* 0x0000280a08067981 */ /* 0x000f28000c1e1b00 */
[----:B------:R-:W4:Y:S04]  /*08e0*/  LDG.E.64 R14, desc[UR10][R8.64+0x30] ;  /* 0x0000300a080e7981 */ /* 0x000f28000c1e1b00 */
[----:B------:R-:W4:Y:S01]  /*08f0*/  LDG.E.64 R8, desc[UR10][R8.64+0x38] ;  /* 0x0000380a08087981 */ /* 0x000f22000c1e1b00 */
[----:B------:R-:W-:Y:S01]  /*0900*/  IMAD.WIDE.U32 R22, R17, 0x8, R22 ;  /* 0x0000000811167825 */ /* 0x000fe200078e0016 */
[----:B--2---:R-:W-:-:S02]  /*0910*/  DFMA R24, R24, R26, R28 ;  /* 0x0000001a1818722b */ /* 0x004fc4000000001c */
[----:B------:R-:W2:Y:S01]  /*0920*/  LDG.E.64 R26, desc[UR10][R2.64+0x18] ;  /* 0x0000180a021a7981 */ /* 0x000ea2000c1e1b00 */
[----:B---3--:R-:W-:-:S03]  /*0930*/  IMAD.WIDE.U32 R10, R17, 0x8, R10 ;  /* 0x00000008110a7825 */ /* 0x008fc600078e000a */
[----:B------:R-:W2:Y:S02]  /*0940*/  LDG.E.64 R22, desc[UR10][R22.64] ;  /* 0x0000000a16167981 */ /* 0x000ea4000c1e1b00 */
[----:B------:R-:W-:Y:S02]  /*0950*/  DFMA R12, R20, R12, R24 ;  /* 0x0000000c140c722b */ /* 0x000fe40000000018 */
[----:B------:R-:W3:Y:S04]  /*0960*/  LDG.E.64 R20, desc[UR10][R2.64+0x20] ;  /* 0x0000200a02147981 */ /* 0x000ee8000c1e1b00 */
[----:B------:R-:W3:Y:S01]  /*0970*/  LDG.E.64 R10, desc[UR10][R10.64] ;  /* 0x0000000a0a0a7981 */ /* 0x000ee2000c1e1b00 */
[----:B----4-:R-:W-:-:S03]  /*0980*/  IMAD.WIDE.U32 R24, R17, 0x8, R6 ;  /* 0x0000000811187825 */ /* 0x010fc600078e0006 */
[----:B------:R-:W4:Y:S01]  /*0990*/  LDG.E.64 R6, desc[UR10][R2.64+0x28] ;  /* 0x0000280a02067981 */ /* 0x000f22000c1e1b00 */
[----:B------:R-:W-:-:S03]  /*09a0*/  IMAD.WIDE.U32 R14, R17, 0x8, R14 ;  /* 0x00000008110e7825 */ /* 0x000fc600078e000e */
[----:B------:R-:W4:Y:S04]  /*09b0*/  LDG.E.64 R24, desc[UR10][R24.64] ;  /* 0x0000000a18187981 */ /* 0x000f28000c1e1b00 */
[----:B------:R-:W4:Y:S01]  /*09c0*/  LDG.E.64 R28, desc[UR10][R14.64] ;  /* 0x0000000a0e1c7981 */ /* 0x000f22000c1e1b00 */
[----:B------:R-:W-:-:S03]  /*09d0*/  IMAD.WIDE.U32 R8, R17, 0x8, R8 ;  /* 0x0000000811087825 */ /* 0x000fc600078e0008 */
[----:B------:R-:W4:Y:S04]  /*09e0*/  LDG.E.64 R14, desc[UR10][R2.64+0x30] ;  /* 0x0000300a020e7981 */ /* 0x000f28000c1e1b00 */
[----:B------:R-:W4:Y:S04]  /*09f0*/  LDG.E.64 R8, desc[UR10][R8.64] ;  /* 0x0000000a08087981 */ /* 0x000f28000c1e1b00 */
[----:B------:R-:W4:Y:S01]  /*0a00*/  LDG.E.64 R2, desc[UR10][R2.64+0x38] ;  /* 0x0000380a02027981 */ /* 0x000f22000c1e1b00 */
[----:B--2---:R-:W-:-:S08]  /*0a10*/  DFMA R12, R26, R22, R12 ;  /* 0x000000161a0c722b */ /* 0x004fd0000000000c */
[----:B---3--:R-:W-:Y:S01]  /*0a20*/  DFMA R10, R20, R10, R12 ;  /* 0x0000000a140a722b */ /* 0x008fe2000000000c */
[----:B------:R-:W-:-:S07]  /*0a30*/  IADD3 R19, PT, PT, R19, 0x8, RZ ;  /* 0x0000000813137810 */ /* 0x000fce0007ffe0ff */
[----:B----4-:R-:W-:-:S08]  /*0a40*/  DFMA R6, R6, R24, R10 ;  /* 0x000000180606722b */ /* 0x010fd0000000000a */
[----:B------:R-:W-:-:S08]  /*0a50*/  DFMA R28, R14, R28, R6 ;  /* 0x0000001c0e1c722b */ /* 0x000fd00000000006 */
[----:B------:R-:W-:-:S11]  /*0a60*/  DFMA R28, R2, R8, R28 ;  /* 0x00000008021c722b */ /* 0x000fd6000000001c */
.L_x_33:
        /* <DEDUP_REMOVED lines=8> */
[----:B------:R-:W2:Y:S04]  /*0af0*/  LDG.E.64 R6, desc[UR10][R24.64+0x8] ;  /* 0x0000080a18067981 */ /* 0x000ea8000c1e1b00 */
[----:B------:R-:W3:Y:S04]  /*0b00*/  LDG.E.64 R20, desc[UR10][R24.64+0x10] ;  /* 0x0000100a18147981 */ /* 0x000ee8000c1e1b00 */
[----:B------:R-:W4:Y:S01]  /*0b10*/  LDG.E.64 R14, desc[UR10][R24.64+0x18] ;  /* 0x0000180a180e7981 */ /* 0x000f22000c1e1b00 */
[----:B-----5:R-:W-:-:S05]  /*0b20*/  IMAD.WIDE.U32 R12, R19, 0x8, R4 ;  /* 0x00000008130c7825 */ /* 0x020fca00078e0004 */
[----:B------:R-:W4:Y:S01]  /*0b30*/  LDG.E.64 R8, desc[UR10][R12.64] ;  /* 0x0000000a0c087981 */ /* 0x000f22000c1e1b00 */
[----:B-1----:R-:W-:-:S03]  /*0b40*/  IMAD.WIDE.U32 R10, R17, 0x8, R2 ;  /* 0x00000008110a7825 */ /* 0x002fc600078e0002 */
[----:B------:R-:W4:Y:S01]  /*0b50*/  LDG.E.64 R2, desc[UR10][R12.64+0x8] ;  /* 0x0000080a0c027981 */ /* 0x000f22000c1e1b00 */
[----:B--2---:R-:W-:-:S03]  /*0b60*/  IMAD.WIDE.U32 R6, R17, 0x8, R6 ;  /* 0x0000000811067825 */ /* 0x004fc600078e0006 */
[----:B------:R-:W2:Y:S01]  /*0b70*/  LDG.E.64 R10, desc[UR10][R10.64] ;  /* 0x0000000a0a0a7981 */ /* 0x000ea2000c1e1b00 */
[----:B---3--:R-:W-:-:S03]  /*0b80*/  IMAD.WIDE.U32 R22, R17, 0x8, R20 ;  /* 0x0000000811167825 */ /* 0x008fc600078e0014 */
[----:B------:R-:W3:Y:S01]  /*0b90*/  LDG.E.64 R6, desc[UR10][R6.64] ;  /* 0x0000000a06067981 */ /* 0x000ee2000c1e1b00 */
[----:B----4-:R-:W-:-:S03]  /*0ba0*/  IMAD.WIDE.U32 R24, R17, 0x8, R14 ;  /* 0x0000000811187825 */ /* 0x010fc600078e000e */
[----:B------:R-:W4:Y:S04]  /*0bb0*/  LDG.E.64 R20, desc[UR10][R12.64+0x10] ;  /* 0x0000100a0c147981 */ /* 0x000f28000c1e1b00 */
[----:B------:R-:W4:Y:S04]  /*0bc0*/  LDG.E.64 R22, desc[UR10][R22.64] ;  /* 0x0000000a16167981 */ /* 0x000f28000c1e1b00 */
[----:B------:R-:W4:Y:S04]  /*0bd0*/  LDG.E.64 R14, desc[UR10][R12.64+0x18] ;  /* 0x0000180a0c0e7981 */ /* 0x000f28000c1e1b00 */
[----:B------:R-:W4:Y:S01]  /*0be0*/  LDG.E.64 R24, desc[UR10][R24.64] ;  /* 0x0000000a18187981 */ /* 0x000f22000c1e1b00 */
[----:B------:R-:W-:Y:S01]  /*0bf0*/  IADD3 R19, PT, PT, R19, 0x4, RZ ;  /* 0x0000000413137810 */ /* 0x000fe20007ffe0ff */
[----:B--2---:R-:W-:-:S08]  /*0c00*/  DFMA R8, R8, R10, R28 ;  /* 0x0000000a0808722b */ /* 0x004fd0000000001c */
[----:B---3--:R-:W-:-:S08]  /*0c10*/  DFMA R2, R2, R6, R8 ;  /* 0x000000060202722b */ /* 0x008fd00000000008 */
[----:B----4-:R-:W-:-:S08]  /*0c20*/  DFMA R2, R20, R22, R2 ;  /* 0x000000161402722b */ /* 0x010fd00000000002 */
[----:B------:R-:W-:-:S11]  /*0c30*/  DFMA R28, R14, R24, R2 ;  /* 0x000000180e1c722b */ /* 0x000fd60000000002 */
.L_x_34:
[----:B------:R-:W-:Y:S05]  /*0c40*/  BRA.U !UP1, `(.L_x_30) ;  /* 0x0000000109587547 */ /* 0x000fea000b800000 */
[----:B------:R-:W0:Y:S01]  /*0c50*/  LDC.64 R2, c[0x0][0x390] ;  /* 0x0000e400ff027b82 */ /* 0x000e220000000a00 */
[----:B-----5:R-:W-:Y:S01]  /*0c60*/  IMAD.WIDE.U32 R4, R19, 0x8, R4 ;  /* 0x0000000813047825 */ /* 0x020fe200078e0004 */
[----:B------:R-:W-:-:S03]  /*0c70*/  UIADD3 UR4, UPT, UPT, -UR4, URZ, URZ ;  /* 0x000000ff04047290 */ /* 0x000fc6000fffe1ff */
[----:B------:R-:W-:Y:S01]  /*0c80*/  IMAD.MOV.U32 R0, RZ, RZ, R4 ;  /* 0x000000ffff007224 */ /* 0x000fe200078e0004 */
[----:B------:R-:W-:Y:S01]  /*0c90*/  MOV R9, R5 ;  /* 0x0000000500097202 */ /* 0x000fe20000000f00 */
[----:B0-----:R-:W-:-:S04]  /*0ca0*/  IMAD.WIDE.U32 R2, R19, 0x8, R2 ;  /* 0x0000000813027825 */ /* 0x001fc800078e0002 */
[----:B------:R-:W-:Y:S01]  /*0cb0*/  IMAD.MOV.U32 R7, RZ, RZ, R3 ;  /* 0x000000ffff077224 */ /* 0x000fe200078e0003 */
[----:B------:R-:W-:-:S07]  /*0cc0*/  MOV R6, R2 ;  /* 0x0000000200067202 */ /* 0x000fce0000000f00 */
.L_x_35:
        /* <DEDUP_REMOVED lines=14> */
.L_x_30:
        /* <DEDUP_REMOVED lines=8> */
[----:B-----5:R-:W-:-:S08]  /*0e30*/  DADD R4, R2, -6.75539944105574400000e+15 ;  /* 0xc338000002047429 */ /* 0x020fd00000000000 */
        /* <DEDUP_REMOVED lines=42> */
[----:B------:R-:W-:Y:S02]  /*10e0*/  @!P1 LEA.HI R0, R2, R2, RZ, 0x1 ;  /* 0x0000000202009211 */ /* 0x000fe400078f08ff */
[----:B------:R-:W-:Y:S02]  /*10f0*/  FSEL R5, R5, RZ, !P0 ;  /* 0x000000ff05057208 */ /* 0x000fe40004000000 */
[----:B------:R-:W-:-:S04]  /*1100*/  @!P1 SHF.R.S32.HI R3, RZ, 0x1, R0 ;  /* 0x00000001ff039819 */ /* 0x000fc80000011400 */
[----:B------:R-:W-:Y:S01]  /*1110*/  @!P1 IADD3 R2, PT, PT, R2, -R3, RZ ;  /* 0x8000000302029210 */ /* 0x000fe20007ffe0ff */
[----:B------:R-:W-:-:S03]  /*1120*/  @!P1 IMAD R3, R3, 0x100000, R7 ;  /* 0x0010000003039824 */ /* 0x000fc600078e0207 */
[----:B------:R-:W-:Y:S02]  /*1130*/  @!P1 LEA R7, R2, 0x3ff00000, 0x14 ;  /* 0x3ff0000002079811 */ /* 0x000fe400078ea0ff */
[----:B------:R-:W-:Y:S02]  /*1140*/  @!P1 MOV R2, R6 ;  /* 0x0000000600029202 */ /* 0x000fe40000000f00 */
[----:B------:R-:W-:-:S06]  /*1150*/  @!P1 MOV R6, RZ ;  /* 0x000000ff00069202 */ /* 0x000fcc0000000f00 */
[----:B------:R-:W-:-:S11]  /*1160*/  @!P1 DMUL R4, R2, R6 ;  /* 0x0000000602049228 */ /* 0x000fd60000000000 */
.L_x_37:
[----:B------:R-:W-:Y:S05]  /*1170*/  BSYNC.RECONVERGENT B0 ;  /* 0x0000000000007941 */ /* 0x000fea0003800200 */
.L_x_36:
        /* <DEDUP_REMOVED lines=14> */
[----:B-1----:R-:W-:Y:S05]  /*1260*/  CALL.REL.NOINC `($__internal_2_$__cuda_sm20_dblrcp_rn_slowpath_v3) ;  /* 0x0000000000147944 */ /* 0x002fea0003c00000 */
.L_x_39:
[----:B------:R-:W-:Y:S05]  /*1270*/  BSYNC.RECONVERGENT B0 ;  /* 0x0000000000007941 */ /* 0x000fea0003800200 */
.L_x_38:
[----:B------:R-:W1:Y:S02]  /*1280*/  LDC.64 R2, c[0x0][0x398] ;  /* 0x0000e600ff027b82 */ /* 0x000e640000000a00 */
[----:B-1----:R-:W-:-:S05]  /*1290*/  IMAD.WIDE.U32 R2, R17, 0x8, R2 ;  /* 0x0000000811027825 */ /* 0x002fca00078e0002 */
[----:B------:R-:W-:Y:S01]  /*12a0*/  STG.E.64 desc[UR10][R2.64], R4 ;  /* 0x0000000402007986 */ /* 0x000fe2000c101b0a */
[----:B------:R-:W-:Y:S05]  /*12b0*/  EXIT ;  /* 0x000000000000794d */ /* 0x000fea0003800000 */
        .weak           $__internal_2_$__cuda_sm20_dblrcp_rn_slowpath_v3
        .type           $__internal_2_$__cuda_sm20_dblrcp_rn_slowpath_v3,@function
        .size           $__internal_2_$__cuda_sm20_dblrcp_rn_slowpath_v3,(.L_x_77 - $__internal_2_$__cuda_sm20_dblrcp_rn_slowpath_v3)
$__internal_2_$__cuda_sm20_dblrcp_rn_slowpath_v3:
        /* <DEDUP_REMOVED lines=26> */
.L_x_43:
        /* <DEDUP_REMOVED lines=10> */
.L_x_41:
[----:B------:R-:W-:Y:S01]  /*1500*/  LOP3.LUT R5, R3, 0x80000, RZ, 0xfc, !PT ;  /* 0x0008000003057812 */ /* 0x000fe200078efcff */
[----:B------:R-:W-:-:S07]  /*1510*/  IMAD.MOV.U32 R4, RZ, RZ, R2 ;  /* 0x000000ffff047224 */ /* 0x000fce00078e0002 */
.L_x_42:
[----:B------:R-:W-:Y:S05]  /*1520*/  BSYNC.RECONVERGENT B1 ;  /* 0x0000000000017941 */ /* 0x000fea0003800200 */
.L_x_40:
[----:B------:R-:W-:Y:S01]  /*1530*/  HFMA2 R3, -RZ, RZ, 0, 0 ;  /* 0x00000000ff037431 */ /* 0x000fe200000001ff */
[----:B------:R-:W-:-:S04]  /*1540*/  MOV R2, R0 ;  /* 0x0000000000027202 */ /* 0x000fc80000000f00 */
[----:B------:R-:W-:Y:S05]  /*1550*/  RET.REL.NODEC R2 `(_Z21CudaFeedForward_part1PiPPdS1_S0_) ;  /* 0xffffffe802a87950 */ /* 0x000fea0003c3ffff */
.L_x_44:
        /* <DEDUP_REMOVED lines=10> */
.L_x_77:


//--------------------- .text._Z18CudaBackProp_part6PiPdPS0_S1_S1_ --------------------------
	.section	.text._Z18CudaBackProp_part6PiPdPS0_S1_S1_,"ax",@progbits
	.align	128
        .global         _Z18CudaBackProp_part6PiPdPS0_S1_S1_
        .type           _Z18CudaBackProp_part6PiPdPS0_S1_S1_,@function
        .size           _Z18CudaBackProp_part6PiPdPS0_S1_S1_,(.L_x_83 - _Z18CudaBackProp_part6PiPdPS0_S1_S1_)
        .other          _Z18CudaBackProp_part6PiPdPS0_S1_S1_,@"STO_CUDA_ENTRY STV_DEFAULT"
_Z18CudaBackProp_part6PiPdPS0_S1_S1_:
.text._Z18CudaBackProp_part6PiPdPS0_S1_S1_:
[----:B------:R-:W-:Y:S01]  /*0000*/  LDC R1, c[0x0][0x37c] ;  /* 0x0000df00ff017b82 */ /* 0x000fe20000000800 */
[----:B------:R-:W0:Y:S07]  /*0010*/  S2R R0, SR_TID.X ;  /* 0x0000000000007919 */ /* 0x000e2e0000002100 */
[----:B------:R-:W0:Y:S01]  /*0020*/  LDC.64 R6, c[0x0][0x398] ;  /* 0x0000e600ff067b82 */ /* 0x000e220000000a00 */
[----:B------:R-:W1:Y:S01]  /*0030*/  LDCU UR5, c[0x0][0x388] ;  /* 0x00007100ff0577ac */ /* 0x000e620008000800 */
[----:B------:R-:W2:Y:S06]  /*0040*/  LDCU.64 UR8, c[0x0][0x358] ;  /* 0x00006b00ff0877ac */ /* 0x000eac0008000a00 */
[----:B------:R-:W3:Y:S01]  /*0050*/  LDC.64 R2, c[0x0][0x3a0] ;  /* 0x0000e800ff027b82 */ /* 0x000ee20000000a00 */
[----:B------:R-:W4:Y:S01]  /*0060*/  LDCU.128 UR12, c[0x3][0x10] ;  /* 0x00c00200ff0c77ac */ /* 0x000f220008000c00 */
[----:B------:R-:W-:Y:S01]  /*0070*/  UMOV UR4, URZ ;  /* 0x000000ff00047c82 */ /* 0x000fe20008000000 */
[----:B------:R-:W-:-:S05]  /*0080*/  UMOV UR6, URZ ;  /* 0x000000ff00067c82 */ /* 0x000fca0008000000 */
[----:B------:R-:W2:Y:S01]  /*0090*/  LDC R19, c[0x0][0x38c] ;  /* 0x0000e300ff137b82 */ /* 0x000ea20000000800 */
[----:B-1----:R-:W-:Y:S01]  /*00a0*/  IMAD.U32 R18, RZ, RZ, UR5 ;  /* 0x00000005ff127e24 */ /* 0x002fe2000f8e00ff */
[----:B------:R-:W-:-:S06]  /*00b0*/  UMOV UR5, URZ ;  /* 0x000000ff00057c82 */ /* 0x000fcc0008000000 */
[----:B------:R-:W1:Y:S01]  /*00c0*/  LDC.64 R4, c[0x0][0x380] ;  /* 0x0000e000ff047b82 */ /* 0x000e620000000a00 */
[----:B0-----:R-:W-:-:S04]  /*00d0*/  IMAD.WIDE.U32 R6, R0, 0x8, R6 ;  /* 0x0000000800067825 */ /* 0x001fc800078e0006 */
[----:B---34-:R-:W-:-:S07]  /*00e0*/  IMAD.WIDE.U32 R2, R0, 0x8, R2 ;  /* 0x0000000800027825 */ /* 0x018fce00078e0002 */
.L_x_45:
[----:B-12---:R-:W2:Y:S01]  /*00f0*/  LDG.E R11, desc[UR8][R4.64] ;  /* 0x00000008040b7981 */ /* 0x006ea2000c1e1900 */
[----:B0-----:R-:W2:Y:S03]  /*0100*/  LDC.64 R8, c[0x0][0x390] ;  /* 0x0000e400ff087b82 */ /* 0x001ea60000000a00 */
[----:B------:R-:W3:Y:S01]  /*0110*/  LDG.E.64 R16, desc[UR8][R6.64] ;  /* 0x0000000806107981 */ /* 0x000ee2000c1e1b00 */
[----:B--2---:R-:W-:-:S06]  /*0120*/  IMAD.WIDE R10, R11, 0x8, R8 ;  /* 0x000000080b0a7825 */ /* 0x004fcc00078e0208 */
[----:B------:R-:W2:Y:S02]  /*0130*/  LDG.E.64 R10, desc[UR8][R10.64] ;  /* 0x000000080a0a7981 */ /* 0x000ea4000c1e1b00 */
[----:B--2---:R-:W-:-:S04]  /*0140*/  IMAD.WIDE.U32 R14, R0, 0x8, R10 ;  /* 0x00000008000e7825 */ /* 0x004fc800078e000a */
[----:B------:R-:W-:Y:S02]  /*0150*/  IMAD.MOV.U32 R10, RZ, RZ, R18 ;  /* 0x000000ffff0a7224 */ /* 0x000fe400078e0012 */
[----:B------:R-:W-:Y:S01]  /*0160*/  IMAD.MOV.U32 R11, RZ, RZ, R19 ;  /* 0x000000ffff0b7224 */ /* 0x000fe200078e0013 */
[----:B------:R-:W2:Y:S04]  /*0170*/  LDG.E.64 R14, desc[UR8][R14.64] ;  /* 0x000000080e0e7981 */ /* 0x000ea8000c1e1b00 */
[----:B------:R-:W2:Y:S01]  /*0180*/  LDG.E.64 R12, desc[UR8][R10.64] ;  /* 0x000000080a0c7981 */ /* 0x000ea2000c1e1b00 */
[----:B---3--:R-:W-:-:S04]  /*0190*/  IADD3 R22, P0, PT, R16, UR5, RZ ;  /* 0x0000000510167c10 */ /* 0x008fc8000ff1e0ff */
[----:B------:R-:W-:Y:S01]  /*01a0*/  IADD3.X R23, PT, PT, R17, UR6, RZ, P0, !PT ;  /* 0x0000000611177c10 */ /* 0x000fe200087fe4ff */
[----:B--2---:R-:W-:-:S07]  /*01b0*/  DMUL R12, R12, R14 ;  /* 0x0000000e0c0c7228 */ /* 0x004fce0000000000 */
[----:B------:R0:W-:Y:S04]  /*01c0*/  STG.E.64 desc[UR8][R22.64], R12 ;  /* 0x0000000c16007986 */ /* 0x0001e8000c101b08 */
[----:B------:R-:W2:Y:S04]  /*01d0*/  LDG.E.64 R16, desc[UR8][R2.64] ;  /* 0x0000000802107981 */ /* 0x000ea8000c1e1b00 */
[----:B------:R-:W3:Y:S01]  /*01e0*/  LDG.E.64 R20, desc[UR8][R6.64] ;  /* 0x0000000806147981 */ /* 0x000ee2000c1e1b00 */
[----:B--2---:R-:W-:-:S04]  /*01f0*/  IADD3 R16, P0, PT, R16, UR5, RZ ;  /* 0x0000000510107c10 */ /* 0x004fc8000ff1e0ff */
[----:B------:R-:W-:Y:S02]  /*0200*/  IADD3.X R17, PT, PT, R17, UR6, RZ, P0, !PT ;  /* 0x0000000611117c10 */ /* 0x000fe400087fe4ff */
[----:B---3--:R-:W-:-:S03]  /*0210*/  IADD3 R24, P0, PT, R20, UR5, RZ ;  /* 0x0000000514187c10 */ /* 0x008fc6000ff1e0ff */
[----:B------:R-:W2:Y:S01]  /*0220*/  LDG.E.64 R18, desc[UR8][R16.64] ;  /* 0x0000000810127981 */ /* 0x000ea2000c1e1b00 */
[----:B------:R-:W-:-:S05]  /*0230*/  IADD3.X R25, PT, PT, R21, UR6, RZ, P0, !PT ;  /* 0x0000000615197c10 */ /* 0x000fca00087fe4ff */
[----:B------:R-:W3:Y:S01]  /*0240*/  LDG.E.64 R14, desc[UR8][R24.64] ;  /* 0x00000008180e7981 */ /* 0x000ee2000c1e1b00 */
[----:B--2---:R-:W-:-:S08]  /*0250*/  DFMA R18, R12, UR12, R18 ;  /* 0x0000000c0c127c2b */ /* 0x004fd00008000012 */
[----:B---3--:R-:W-:-:S07]  /*0260*/  DFMA R14, R14, UR14, R18 ;  /* 0x0000000e0e0e7c2b */ /* 0x008fce0008000012 */
[----:B------:R1:W-:Y:S04]  /*0270*/  STG.E.64 desc[UR8][R16.64], R14 ;  /* 0x0000000e10007986 */ /* 0x0003e8000c101b08 */
[----:B------:R-:W2:Y:S04]  /*0280*/  LDG.E R19, desc[UR8][R4.64] ;  /* 0x0000000804137981 */ /* 0x000ea8000c1e1900 */
[----:B0-----:R-:W3:Y:S04]  /*0290*/  LDG.E.64 R22, desc[UR8][R6.64] ;  /* 0x0000000806167981 */ /* 0x001ee8000c1e1b00 */
[----:B------:R-:W4:Y:S01]  /*02a0*/  LDG.E.64 R12, desc[UR8][R10.64+0x8] ;  /* 0x000008080a0c7981 */ /* 0x000f22000c1e1b00 */
[----:B--2---:R-:W-:-:S06]  /*02b0*/  IMAD.WIDE R18, R19, 0x8, R8 ;  /* 0x0000000813127825 */ /* 0x004fcc00078e0208 */
[----:B------:R-:W2:Y:S02]  /*02c0*/  LDG.E.64 R18, desc[UR8][R18.64] ;  /* 0x0000000812127981 */ /* 0x000ea4000c1e1b00 */
[----:B--2---:R-:W-:-:S06]  /*02d0*/  IMAD.WIDE.U32 R20, R0, 0x8, R18 ;  /* 0x0000000800147825 */ /* 0x004fcc00078e0012 */
[----:B------:R-:W4:Y:S01]  /*02e0*/  LDG.E.64 R20, desc[UR8][R20.64] ;  /* 0x0000000814147981 */ /* 0x000f22000c1e1b00 */
[----:B---3--:R-:W-:-:S04]  /*02f0*/  IADD3 R24, P0, PT, R22, UR5, RZ ;  /* 0x0000000516187c10 */ /* 0x008fc8000ff1e0ff */
[----:B------:R-:W-:Y:S01]  /*0300*/  IADD3.X R25, PT, PT, R23, UR6, RZ, P0, !PT ;  /* 0x0000000617197c10 */ /* 0x000fe200087fe4ff */
[----:B----4-:R-:W-:-:S07]  /*0310*/  DMUL R12, R12, R20 ;  /* 0x000000140c0c7228 */ /* 0x010fce0000000000 */
[----:B------:R0:W-:Y:S04]  /*0320*/  STG.E.64 desc[UR8][R24.64+0x8], R12 ;  /* 0x0000080c18007986 */ /* 0x0001e8000c101b08 */
[----:B-1----:R-:W2:Y:S04]  /*0330*/  LDG.E.64 R14, desc[UR8][R2.64] ;  /* 0x00000008020e7981 */ /* 0x002ea8000c1e1b00 */
        /* <DEDUP_REMOVED lines=11> */
[----:B------:R-:W3:Y:S04]  /*03f0*/  LDG.E.64 R22, desc[UR8][R6.64] ;  /* 0x0000000806167981 */ /* 0x000ee8000c1e1b00 */
[----:B0-----:R-:W4:Y:S01]  /*0400*/  LDG.E.64 R12, desc[UR8][R10.64+0x10] ;  /* 0x000010080a0c7981 */ /* 0x001f22000c1e1b00 */
        /* <DEDUP_REMOVED lines=19> */
[----:B0-----:R-:W2:Y:S04]  /*0540*/  LDG.E R13, desc[UR8][R4.64] ;  /* 0x00000008040d7981 */ /* 0x001ea8000c1e1900 */
[----:B------:R-:W3:Y:S01]  /*0550*/  LDG.E.64 R20, desc[UR8][R6.64] ;  /* 0x0000000806147981 */ /* 0x000ee2000c1e1b00 */
[----:B--2---:R-:W-:-:S03]  /*0560*/  IMAD.WIDE R12, R13, 0x8, R8 ;  /* 0x000000080d0c7825 */ /* 0x004fc600078e0208 */
[----:B------:R-:W2:Y:S04]  /*0570*/  LDG.E.64 R8, desc[UR8][R10.64+0x18] ;  /* 0x000018080a087981 */ /* 0x000ea8000c1e1b00 */
[----:B------:R-:W4:Y:S02]  /*0580*/  LDG.E.64 R12, desc[UR8][R12.64] ;  /* 0x000000080c0c7981 */ /* 0x000f24000c1e1b00 */
[----:B----4-:R-:W-:-:S06]  /*0590*/  IMAD.WIDE.U32 R18, R0, 0x8, R12 ;  /* 0x0000000800127825 */ /* 0x010fcc00078e000c */
[----:B------:R-:W2:Y:S01]  /*05a0*/  LDG.E.64 R18, desc[UR8][R18.64] ;  /* 0x0000000812127981 */ /* 0x000ea2000c1e1b00 */
[----:B---3--:R-:W-:-:S04]  /*05b0*/  IADD3 R20, P0, PT, R20, UR5, RZ ;  /* 0x0000000514147c10 */ /* 0x008fc8000ff1e0ff */
[----:B------:R-:W-:Y:S01]  /*05c0*/  IADD3.X R21, PT, PT, R21, UR6, RZ, P0, !PT ;  /* 0x0000000615157c10 */ /* 0x000fe200087fe4ff */
[----:B--2---:R-:W-:-:S07]  /*05d0*/  DMUL R8, R8, R18 ;  /* 0x0000001208087228 */ /* 0x004fce0000000000 */
[----:B------:R0:W-:Y:S04]  /*05e0*/  STG.E.64 desc[UR8][R20.64+0x18], R8 ;  /* 0x0000180814007986 */ /* 0x0001e8000c101b08 */
[----:B-1----:R-:W2:Y:S04]  /*05f0*/  LDG.E.64 R14, desc[UR8][R2.64] ;  /* 0x00000008020e7981 */ /* 0x002ea8000c1e1b00 */
[----:B------:R-:W3:Y:S01]  /*0600*/  LDG.E.64 R16, desc[UR8][R6.64] ;  /* 0x0000000806107981 */ /* 0x000ee2000c1e1b00 */
[----:B--2---:R-:W-:-:S04]  /*0610*/  IADD3 R12, P0, PT, R14, UR5, RZ ;  /* 0x000000050e0c7c10 */ /* 0x004fc8000ff1e0ff */
[----:B------:R-:W-:Y:S02]  /*0620*/  IADD3.X R13, PT, PT, R15, UR6, RZ, P0, !PT ;  /* 0x000000060f0d7c10 */ /* 0x000fe400087fe4ff */
[----:B---3--:R-:W-:-:S03]  /*0630*/  IADD3 R16, P0, PT, R16, UR5, RZ ;  /* 0x0000000510107c10 */ /* 0x008fc6000ff1e0ff */
[----:B------:R-:W2:Y:S01]  /*0640*/  LDG.E.64 R14, desc[UR8][R12.64+0x18] ;  /* 0x000018080c0e7981 */ /* 0x000ea2000c1e1b00 */
[----:B------:R-:W-:-:S06]  /*0650*/  IADD3.X R17, PT, PT, R17, UR6, RZ, P0, !PT ;  /* 0x0000000611117c10 */ /* 0x000fcc00087fe4ff */
[----:B------:R-:W3:Y:S01]  /*0660*/  LDG.E.64 R16, desc[UR8][R16.64+0x18] ;  /* 0x0000180810107981 */ /* 0x000ee2000c1e1b00 */
[----:B------:R-:W-:Y:S02]  /*0670*/  UIADD3 UR5, UP0, UPT, UR5, 0x20, URZ ;  /* 0x0000002005057890 */ /* 0x000fe4000ff1e0ff */
[----:B------:R-:W-:Y:S02]  /*0680*/  UIADD3 UR4, UPT, UPT, UR4, 0x4, URZ ;  /* 0x0000000404047890 */ /* 0x000fe4000fffe0ff */
[----:B------:R-:W-:Y:S02]  /*0690*/  UIADD3.X UR6, UPT, UPT, URZ, UR6, URZ, UP0, !UPT ;  /* 0x00000006ff067290 */ /* 0x000fe400087fe4ff */
[----:B------:R-:W-:Y:S01]  /*06a0*/  UISETP.NE.AND UP0, UPT, UR4, 0x64, UPT ;  /* 0x000000640400788c */ /* 0x000fe2000bf05270 */
[----:B------:R-:W-:-:S05]  /*06b0*/  IADD3 R18, P0, PT, R10, 0x20, RZ ;  /* 0x000000200a127810 */ /* 0x000fca0007f1e0ff */
[----:B------:R-:W-:Y:S01]  /*06c0*/  IMAD.X R19, RZ, RZ, R11, P0 ;  /* 0x000000ffff137224 */ /* 0x000fe200000e060b */
[----:B--2---:R-:W-:-:S08]  /*06d0*/  DFMA R14, R8, UR12, R14 ;  /* 0x0000000c080e7c2b */ /* 0x004fd0000800000e */
[----:B---3--:R-:W-:-:S07]  /*06e0*/  DFMA R14, R16, UR14, R14 ;  /* 0x0000000e100e7c2b */ /* 0x008fce000800000e */
[----:B------:R0:W-:Y:S01]  /*06f0*/  STG.E.64 desc[UR8][R12.64+0x18], R14 ;  /* 0x0000180e0c007986 */ /* 0x0001e2000c101b08 */
[----:B------:R-:W-:Y:S05]  /*0700*/  BRA.U UP0, `(.L_x_45) ;  /* 0xfffffff900787547 */ /* 0x000fea000b83ffff */
[----:B------:R-:W-:Y:S05]  /*0710*/  EXIT ;  /* 0x000000000000794d */ /* 0x000fea0003800000 */
.L_x_46:
        /* <DEDUP_REMOVED lines=14> */
.L_x_83:


//--------------------- .text._Z18CudaBackProp_part5PdS_PS_S0_ --------------------------
	.section	.text._Z18CudaBackProp_part5PdS_PS_S0_,"ax",@progbits
	.align	128
        .global         _Z18CudaBackProp_part5PdS_PS_S0_
        .type           _Z18CudaBackProp_part5PdS_PS_S0_,@function
        .size           _Z18CudaBackProp_part5PdS_PS_S0_,(.L_x_84 - _Z18CudaBackProp_part5PdS_PS_S0_)
        .other          _Z18CudaBackProp_part5PdS_PS_S0_,@"STO_CUDA_ENTRY STV_DEFAULT"
_Z18CudaBackProp_part5PdS_PS_S0_:
.text._Z18CudaBackProp_part5PdS_PS_S0_:
        /* <DEDUP_REMOVED lines=9> */
[----:B------:R-:W5:Y:S01]  /*0090*/  LDC.64 R8, c[0x0][0x398] ;  /* 0x0000e600ff087b82 */ /* 0x000f620000000a00 */
[----:B-1----:R-:W-:Y:S01]  /*00a0*/  IMAD.U32 R2, RZ, RZ, UR5 ;  /* 0x00000005ff027e24 */ /* 0x002fe2000f8e00ff */
[----:B------:R-:W-:-:S06]  /*00b0*/  UMOV UR5, URZ ;  /* 0x000000ff00057c82 */ /* 0x000fcc0008000000 */
[----:B------:R-:W1:Y:S01]  /*00c0*/  LDC R17, c[0x0][0x384] ;  /* 0x0000e100ff117b82 */ /* 0x000e620000000800 */
[----:B0-----:R-:W-:-:S04]  /*00d0*/  IMAD.WIDE.U32 R4, R3, 0x8, R4 ;  /* 0x0000000803047825 */ /* 0x001fc800078e0004 */
[----:B---3--:R-:W-:-:S04]  /*00e0*/  IMAD.WIDE.U32 R6, R3, 0x8, R6 ;  /* 0x0000000803067825 */ /* 0x008fc800078e0006 */
[----:B--2-45:R-:W-:-:S07]  /*00f0*/  IMAD.WIDE.U32 R8, R3, 0x8, R8 ;  /* 0x0000000803087825 */ /* 0x034fce00078e0008 */
.L_x_47:
[----:B0-----:R-:W2:Y:S04]  /*0100*/  LDG.E.64 R14, desc[UR8][R6.64] ;  /* 0x00000008060e7981 */ /* 0x001ea8000c1e1b00 */
[----:B------:R-:W3:Y:S01]  /*0110*/  LDG.E.64 R18, desc[UR8][R8.64] ;  /* 0x0000000808127981 */ /* 0x000ee2000c1e1b00 */
[----:B-1----:R-:W-:-:S03]  /*0120*/  IMAD.MOV.U32 R3, RZ, RZ, R17 ;  /* 0x000000ffff037224 */ /* 0x002fc600078e0011 */
[----:B------:R-:W4:Y:S04]  /*0130*/  LDG.E.64 R12, desc[UR8][R4.64] ;  /* 0x00000008040c7981 */ /* 0x000f28000c1e1b00 */
[----:B------:R-:W4:Y:S01]  /*0140*/  LDG.E.64 R10, desc[UR8][R2.64] ;  /* 0x00000008020a7981 */ /* 0x000f22000c1e1b00 */
[----:B--2---:R-:W-:-:S04]  /*0150*/  IADD3 R14, P0, PT, R14, UR5, RZ ;  /* 0x000000050e0e7c10 */ /* 0x004fc8000ff1e0ff */
[----:B------:R-:W-:Y:S02]  /*0160*/  IADD3.X R15, PT, PT, R15, UR6, RZ, P0, !PT ;  /* 0x000000060f0f7c10 */ /* 0x000fe400087fe4ff */
[----:B---3--:R-:W-:-:S03]  /*0170*/  IADD3 R18, P0, PT, R18, UR5, RZ ;  /* 0x0000000512127c10 */ /* 0x008fc6000ff1e0ff */
[----:B------:R-:W2:Y:S01]  /*0180*/  LDG.E.64 R16, desc[UR8][R14.64] ;  /* 0x000000080e107981 */ /* 0x000ea2000c1e1b00 */
[----:B------:R-:W-:-:S06]  /*0190*/  IADD3.X R19, PT, PT, R19, UR6, RZ, P0, !PT ;  /* 0x0000000613137c10 */ /* 0x000fcc00087fe4ff */
[----:B------:R-:W3:Y:S01]  /*01a0*/  LDG.E.64 R18, desc[UR8][R18.64] ;  /* 0x0000000812127981 */ /* 0x000ee2000c1e1b00 */
[----:B----4-:R-:W-:-:S08]  /*01b0*/  DMUL R10, R10, R12 ;  /* 0x0000000c0a0a7228 */ /* 0x010fd00000000000 */
[----:B--2---:R-:W-:-:S08]  /*01c0*/  DFMA R16, R10, UR12, R16 ;  /* 0x0000000c0a107c2b */ /* 0x004fd00008000010 */
[----:B---3--:R-:W-:-:S07]  /*01d0*/  DFMA R16, R18, UR14, R16 ;  /* 0x0000000e12107c2b */ /* 0x008fce0008000010 */
[----:B------:R0:W-:Y:S04]  /*01e0*/  STG.E.64 desc[UR8][R14.64], R16 ;  /* 0x000000100e007986 */ /* 0x0001e8000c101b08 */
[----:B------:R-:W2:Y:S02]  /*01f0*/  LDG.E.64 R12, desc[UR8][R8.64] ;  /* 0x00000008080c7981 */ /* 0x000ea4000c1e1b00 */
[----:B--2---:R-:W-:-:S04]  /*0200*/  IADD3 R24, P0, PT, R12, UR5, RZ ;  /* 0x000000050c187c10 */ /* 0x004fc8000ff1e0ff */
[----:B------:R-:W-:-:S05]  /*0210*/  IADD3.X R25, PT, PT, R13, UR6, RZ, P0, !PT ;  /* 0x000000060d197c10 */ /* 0x000fca00087fe4ff */
[----:B------:R1:W-:Y:S04]  /*0220*/  STG.E.64 desc[UR8][R24.64], R10 ;  /* 0x0000000a18007986 */ /* 0x0003e8000c101b08 */
[----:B------:R-:W2:Y:S04]  /*0230*/  LDG.E.64 R20, desc[UR8][R6.64] ;  /* 0x0000000806147981 */ /* 0x000ea8000c1e1b00 */
[----:B------:R-:W0:Y:S04]  /*0240*/  LDG.E.64 R22, desc[UR8][R8.64] ;  /* 0x0000000808167981 */ /* 0x000e28000c1e1b00 */
[----:B------:R-:W3:Y:S04]  /*0250*/  LDG.E.64 R12, desc[UR8][R2.64+0x8] ;  /* 0x00000808020c7981 */ /* 0x000ee8000c1e1b00 */
[----:B------:R-:W3:Y:S01]  /*0260*/  LDG.E.64 R18, desc[UR8][R4.64] ;  /* 0x0000000804127981 */ /* 0x000ee2000c1e1b00 */
[----:B--2---:R-:W-:-:S04]  /*0270*/  IADD3 R20, P0, PT, R20, UR5, RZ ;  /* 0x0000000514147c10 */ /* 0x004fc8000ff1e0ff */
[----:B------:R-:W-:Y:S02]  /*0280*/  IADD3.X R21, PT, PT, R21, UR6, RZ, P0, !PT ;  /* 0x0000000615157c10 */ /* 0x000fe400087fe4ff */
[----:B0-----:R-:W-:-:S03]  /*0290*/  IADD3 R16, P0, PT, R22, UR5, RZ ;  /* 0x0000000516107c10 */ /* 0x001fc6000ff1e0ff */
[----:B------:R-:W2:Y:S01]  /*02a0*/  LDG.E.64 R14, desc[UR8][R20.64+0x8] ;  /* 0x00000808140e7981 */ /* 0x000ea2000c1e1b00 */
[----:B------:R-:W-:-:S06]  /*02b0*/  IADD3.X R17, PT, PT, R23, UR6, RZ, P0, !PT ;  /* 0x0000000617117c10 */ /* 0x000fcc00087fe4ff */
[----:B------:R-:W4:Y:S01]  /*02c0*/  LDG.E.64 R16, desc[UR8][R16.64+0x8] ;  /* 0x0000080810107981 */ /* 0x000f22000c1e1b00 */
[----:B---3--:R-:W-:-:S08]  /*02d0*/  DMUL R12, R12, R18 ;  /* 0x000000120c0c7228 */ /* 0x008fd00000000000 */
[----:B--2---:R-:W-:-:S08]  /*02e0*/  DFMA R14, R12, UR12, R14 ;  /* 0x0000000c0c0e7c2b */ /* 0x004fd0000800000e */
[----:B----4-:R-:W-:-:S07]  /*02f0*/  DFMA R14, R16, UR14, R14 ;  /* 0x0000000e100e7c2b */ /* 0x010fce000800000e */
[----:B------:R0:W-:Y:S04]  /*0300*/  STG.E.64 desc[UR8][R20.64+0x8], R14 ;  /* 0x0000080e14007986 */ /* 0x0001e8000c101b08 */
[----:B-1----:R-:W2:Y:S02]  /*0310*/  LDG.E.64 R10, desc[UR8][R8.64] ;  /* 0x00000008080a7981 */ /* 0x002ea4000c1e1b00 */
[----:B--2---:R-:W-:-:S04]  /*0320*/  IADD3 R24, P0, PT, R10, UR5, RZ ;  /* 0x000000050a187c10 */ /* 0x004fc8000ff1e0ff */
[----:B------:R-:W-:-:S05]  /*0330*/  IADD3.X R25, PT, PT, R11, UR6, RZ, P0, !PT ;  /* 0x000000060b197c10 */ /* 0x000fca00087fe4ff */
[----:B------:R1:W-:Y:S04]  /*0340*/  STG.E.64 desc[UR8][R24.64+0x8], R12 ;  /* 0x0000080c18007986 */ /* 0x0003e8000c101b08 */
[----:B------:R-:W2:Y:S04]  /*0350*/  LDG.E.64 R18, desc[UR8][R6.64] ;  /* 0x0000000806127981 */ /* 0x000ea8000c1e1b00 */
[----:B------:R-:W3:Y:S04]  /*0360*/  LDG.E.64 R22, desc[UR8][R8.64] ;  /* 0x0000000808167981 */ /* 0x000ee8000c1e1b00 */
[----:B------:R-:W4:Y:S04]  /*0370*/  LDG.E.64 R10, desc[UR8][R2.64+0x10] ;  /* 0x00001008020a7981 */ /* 0x000f28000c1e1b00 */
[----:B------:R-:W4:Y:S01]  /*0380*/  LDG.E.64 R16, desc[UR8][R4.64] ;  /* 0x0000000804107981 */ /* 0x000f22000c1e1b00 */
[----:B--2---:R-:W-:-:S04]  /*0390*/  IADD3 R18, P0, PT, R18, UR5, RZ ;  /* 0x0000000512127c10 */ /* 0x004fc8000ff1e0ff */
[----:B------:R-:W-:Y:S02]  /*03a0*/  IADD3.X R19, PT, PT, R19, UR6, RZ, P0, !PT ;  /* 0x0000000613137c10 */ /* 0x000fe400087fe4ff */
[----:B---3--:R-:W-:-:S03]  /*03b0*/  IADD3 R26, P0, PT, R22, UR5, RZ ;  /* 0x00000005161a7c10 */ /* 0x008fc6000ff1e0ff */
[----:B0-----:R-:W2:Y:S01]  /*03c0*/  LDG.E.64 R14, desc[UR8][R18.64+0x10] ;  /* 0x00001008120e7981 */ /* 0x001ea2000c1e1b00 */
[----:B------:R-:W-:-:S05]  /*03d0*/  IADD3.X R27, PT, PT, R23, UR6, RZ, P0, !PT ;  /* 0x00000006171b7c10 */ /* 0x000fca00087fe4ff */
[----:B------:R-:W3:Y:S01]  /*03e0*/  LDG.E.64 R20, desc[UR8][R26.64+0x10] ;  /* 0x000010081a147981 */ /* 0x000ee2000c1e1b00 */
[----:B----4-:R-:W-:-:S08]  /*03f0*/  DMUL R10, R10, R16 ;  /* 0x000000100a0a7228 */ /* 0x010fd00000000000 */
[----:B--2---:R-:W-:-:S08]  /*0400*/  DFMA R14, R10, UR12, R14 ;  /* 0x0000000c0a0e7c2b */ /* 0x004fd0000800000e */
[----:B---3--:R-:W-:-:S07]  /*0410*/  DFMA R14, R20, UR14, R14 ;  /* 0x0000000e140e7c2b */ /* 0x008fce000800000e */
[----:B------:R0:W-:Y:S04]  /*0420*/  STG.E.64 desc[UR8][R18.64+0x10], R14 ;  /* 0x0000100e12007986 */ /* 0x0001e8000c101b08 */
[----:B-1----:R-:W2:Y:S02]  /*0430*/  LDG.E.64 R12, desc[UR8][R8.64] ;  /* 0x00000008080c7981 */ /* 0x002ea4000c1e1b00 */
        /* <DEDUP_REMOVED lines=17> */
[----:B-1----:R-:W2:Y:S01]  /*0550*/  LDG.E.64 R10, desc[UR8][R8.64] ;  /* 0x00000008080a7981 */ /* 0x002ea2000c1e1b00 */
[----:B------:R-:W-:Y:S01]  /*0560*/  UIADD3 UR4, UPT, UPT, UR4, 0x4, URZ ;  /* 0x0000000404047890 */ /* 0x000fe2000fffe0ff */
[----:B--2---:R-:W-:-:S04]  /*0570*/  IADD3 R10, P0, PT, R10, UR5, RZ ;  /* 0x000000050a0a7c10 */ /* 0x004fc8000ff1e0ff */
[----:B------:R-:W-:Y:S01]  /*0580*/  IADD3.X R11, PT, PT, R11, UR6, RZ, P0, !PT ;  /* 0x000000060b0b7c10 */ /* 0x000fe200087fe4ff */
[----:B------:R-:W-:-:S04]  /*0590*/  UIADD3 UR5, UP0, UPT, UR5, 0x20, URZ ;  /* 0x0000002005057890 */ /* 0x000fc8000ff1e0ff */
[----:B------:R0:W-:Y:S01]  /*05a0*/  STG.E.64 desc[UR8][R10.64+0x18], R12 ;  /* 0x0000180c0a007986 */ /* 0x0001e2000c101b08 */
[----:B------:R-:W-:Y:S02]  /*05b0*/  UIADD3.X UR6, UPT, UPT, URZ, UR6, URZ, UP0, !UPT ;  /* 0x00000006ff067290 */ /* 0x000fe400087fe4ff */
[----:B------:R-:W-:Y:S01]  /*05c0*/  UISETP.NE.AND UP0, UPT, UR4, 0x64, UPT ;  /* 0x000000640400788c */ /* 0x000fe2000bf05270 */
[----:B------:R-:W-:-:S05]  /*05d0*/  IADD3 R2, P0, PT, R2, 0x20, RZ ;  /* 0x0000002002027810 */ /* 0x000fca0007f1e0ff */
[----:B------:R-:W-:-:S03]  /*05e0*/  IMAD.X R17, RZ, RZ, R3, P0 ;  /* 0x000000ffff117224 */ /* 0x000fc600000e0603 */
[----:B------:R-:W-:Y:S05]  /*05f0*/  BRA.U UP0, `(.L_x_47) ;  /* 0xfffffff900c07547 */ /* 0x000fea000b83ffff */
[----:B------:R-:W-:Y:S05]  /*0600*/  EXIT ;  /* 0x000000000000794d */ /* 0x000fea0003800000 */
.L_x_48:
        /* <DEDUP_REMOVED lines=15> */
.L_x_84:


//--------------------- .text._Z18CudaBackProp_part4PdS_PS_S0_ --------------------------
	.section	.text._Z18CudaBackProp_part4PdS_PS_S0_,"ax",@progbits
	.align	128
        .global         _Z18CudaBackProp_part4PdS_PS_S0_
        .type           _Z18CudaBackProp_part4PdS_PS_S0_,@function
        .size           _Z18CudaBackProp_part4PdS_PS_S0_,(.L_x_85 - _Z18CudaBackProp_part4PdS_PS_S0_)
        .other          _Z18CudaBackProp_part4PdS_PS_S0_,@"STO_CUDA_ENTRY STV_DEFAULT"
_Z18CudaBackProp_part4PdS_PS_S0_:
.text._Z18CudaBackProp_part4PdS_PS_S0_:
[----:B------:R-:W-:Y:S01]  /*0000*/  LDC R1, c[0x0][0x37c] ;  /* 0x0000df00ff017b82 */ /* 0x000fe20000000800 */
[----:B------:R-:W0:Y:S07]  /*0010*/  S2R R9, SR_TID.X ;  /* 0x0000000000097919 */ /* 0x000e2e0000002100 */
[----:B------:R-:W0:Y:S01]  /*0020*/  LDC.64 R2, c[0x0][0x390] ;  /* 0x0000e400ff027b82 */ /* 0x000e220000000a00 */
[----:B------:R-:W1:Y:S01]  /*0030*/  LDCU.64 UR4, c[0x0][0x358] ;  /* 0x00006b00ff0477ac */ /* 0x000e620008000a00 */
[----:B------:R-:W2:Y:S06]  /*0040*/  LDCU.128 UR8, c[0x3][0x10] ;  /* 0x00c00200ff0877ac */ /* 0x000eac0008000c00 */
[----:B------:R-:W3:Y:S08]  /*0050*/  LDC.64 R12, c[0x0][0x398] ;  /* 0x0000e600ff0c7b82 */ /* 0x000ef00000000a00 */
[----:B------:R-:W4:Y:S01]  /*0060*/  LDC.64 R6, c[0x0][0x388] ;  /* 0x0000e200ff067b82 */ /* 0x000f220000000a00 */
[----:B0-----:R-:W-:-:S06]  /*0070*/  IMAD.WIDE.U32 R2, R9, 0x8, R2 ;  /* 0x0000000809027825 */ /* 0x001fcc00078e0002 */
[----:B-1----:R-:W5:Y:S01]  /*0080*/  LDG.E.64 R2, desc[UR4][R2.64] ;  /* 0x0000000402027981 */ /* 0x002f62000c1e1b00 */
[----:B---3--:R-:W-:-:S05]  /*0090*/  IMAD.WIDE.U32 R12, R9, 0x8, R12 ;  /* 0x00000008090c7825 */ /* 0x008fca00078e000c */
[----:B------:R-:W3:Y:S01]  /*00a0*/  LDG.E.64 R14, desc[UR4][R12.64] ;  /* 0x000000040c0e7981 */ /* 0x000ee2000c1e1b00 */
[----:B------:R-:W0:Y:S01]  /*00b0*/  LDC.64 R4, c[0x0][0x380] ;  /* 0x0000e000ff047b82 */ /* 0x000e220000000a00 */
[----:B----4-:R-:W-:-:S06]  /*00c0*/  IMAD.WIDE.U32 R6, R9, 0x8, R6 ;  /* 0x0000000809067825 */ /* 0x010fcc00078e0006 */
[----:B------:R-:W4:Y:S04]  /*00d0*/  LDG.E.64 R6, desc[UR4][R6.64] ;  /* 0x0000000406067981 */ /* 0x000f28000c1e1b00 */
[----:B0-----:R-:W4:Y:S04]  /*00e0*/  LDG.E.64 R4, desc[UR4][R4.64] ;  /* 0x0000000404047981 */ /* 0x001f28000c1e1b00 */
[----:B-----5:R-:W2:Y:S04]  /*00f0*/  LDG.E.64 R10, desc[UR4][R2.64] ;  /* 0x00000004020a7981 */ /* 0x020ea8000c1e1b00 */
[----:B---3--:R-:W3:Y:S01]  /*0100*/  LDG.E.64 R14, desc[UR4][R14.64] ;  /* 0x000000040e0e7981 */ /* 0x008ee2000c1e1b00 */
[----:B----4-:R-:W-:-:S08]  /*0110*/  DMUL R8, R4, R6 ;  /* 0x0000000604087228 */ /* 0x010fd00000000000 */
[----:B--2---:R-:W-:-:S08]  /*0120*/  DFMA R10, R8, UR8, R10 ;  /* 0x00000008080a7c2b */ /* 0x004fd0000800000a */
[----:B---3--:R-:W-:-:S07]  /*0130*/  DFMA R10, R14, UR10, R10 ;  /* 0x0000000a0e0a7c2b */ /* 0x008fce000800000a */
[----:B------:R-:W-:Y:S04]  /*0140*/  STG.E.64 desc[UR4][R2.64], R10 ;  /* 0x0000000a02007986 */ /* 0x000fe8000c101b04 */
[----:B------:R-:W2:Y:S04]  /*0150*/  LDG.E.64 R12, desc[UR4][R12.64] ;  /* 0x000000040c0c7981 */ /* 0x000ea8000c1e1b00 */
[----:B--2---:R-:W-:Y:S01]  /*0160*/  STG.E.64 desc[UR4][R12.64], R8 ;  /* 0x000000080c007986 */ /* 0x004fe2000c101b04 */
[----:B------:R-:W-:Y:S05]  /*0170*/  EXIT ;  /* 0x000000000000794d */ /* 0x000fea0003800000 */
.L_x_49:
        /* <DEDUP_REMOVED lines=16> */
.L_x_85:


//--------------------- .text._Z18CudaBackProp_part3PdPS_S_S_ --------------------------
	.section	.text._Z18CudaBackProp_part3PdPS_S_S_,"ax",@progbits
	.align	128
        .global         _Z18CudaBackProp_part3PdPS_S_S_
        .type           _Z18CudaBackProp_part3PdPS_S_S_,@function
        .size           _Z18CudaBackProp_part3PdPS_S_S_,(.L_x_78 - _Z18CudaBackProp_part3PdPS_S_S_)
        .other          _Z18CudaBackProp_part3PdPS_S_S_,@"STO_CUDA_ENTRY STV_DEFAULT"
_Z18CudaBackProp_part3PdPS_S_S_:
.text._Z18CudaBackProp_part3PdPS_S_S_:
[----:B------:R-:W-:Y:S01]  /*0000*/  LDC R1, c[0x0][0x37c] ;  /* 0x0000df00ff017b82 */ /* 0x000fe20000000800 */
[----:B------:R-:W0:Y:S01]  /*0010*/  LDCU UR6, c[0x3][0x8] ;  /* 0x00c00100ff0677ac */ /* 0x000e220008000800 */
[----:B------:R-:W1:Y:S01]  /*0020*/  S2R R0, SR_TID.X ;  /* 0x0000000000007919 */ /* 0x000e620000002100 */
[----:B------:R-:W-:Y:S01]  /*0030*/  CS2R R12, SRZ ;  /* 0x00000000000c7805 */ /* 0x000fe2000001ff00 */
[----:B------:R-:W2:Y:S01]  /*0040*/  LDCU.64 UR10, c[0x0][0x358] ;  /* 0x00006b00ff0a77ac */ /* 0x000ea20008000a00 */
[----:B0-----:R-:W-:-:S09]  /*0050*/  UISETP.GE.AND UP0, UPT, UR6, 0x1, UPT ;  /* 0x000000010600788c */ /* 0x001fd2000bf06270 */
[----:B--2---:R-:W-:Y:S05]  /*0060*/  BRA.U !UP0, `(.L_x_50) ;  /* 0x0000000908707547 */ /* 0x004fea000b800000 */
[----:B------:R-:W1:Y:S02]  /*0070*/  LDC.64 R4, c[0x0][0x388] ;  /* 0x0000e200ff047b82 */ /* 0x000e640000000a00 */
[----:B-1----:R-:W-:-:S06]  /*0080*/  IMAD.WIDE.U32 R4, R0, 0x8, R4 ;  /* 0x0000000800047825 */ /* 0x002fcc00078e0004 */
[----:B------:R-:W5:Y:S01]  /*0090*/  LDG.E.64 R4, desc[UR10][R4.64] ;  /* 0x0000000a04047981 */ /* 0x000f62000c1e1b00 */
[----:B------:R-:W-:Y:S01]  /*00a0*/  UISETP.GE.U32.AND UP1, UPT, UR6, 0x10, UPT ;  /* 0x000000100600788c */ /* 0x000fe2000bf26070 */
[----:B------:R-:W-:Y:S01]  /*00b0*/  IMAD.MOV.U32 R21, RZ, RZ, RZ ;  /* 0x000000ffff157224 */ /* 0x000fe200078e00ff */
[----:B------:R-:W-:Y:S01]  /*00c0*/  ULOP3.LUT UR7, UR6, 0xf, URZ, 0xc0, !UPT ;  /* 0x0000000f06077892 */ /* 0x000fe2000f8ec0ff */
[----:B------:R-:W-:-:S03]  /*00d0*/  CS2R R12, SRZ ;  /* 0x00000000000c7805 */ /* 0x000fc6000001ff00 */
[----:B------:R-:W-:-:S03]  /*00e0*/  UISETP.NE.AND UP0, UPT, UR7, URZ, UPT ;  /* 0x000000ff0700728c */ /* 0x000fc6000bf05270 */
[----:B------:R-:W-:Y:S08]  /*00f0*/  BRA.U !UP1, `(.L_x_51) ;  /* 0x0000000509187547 */ /* 0x000ff0000b800000 */
[----:B------:R-:W0:Y:S01]  /*0100*/  LDCU.64 UR4, c[0x0][0x380] ;  /* 0x00007000ff0477ac */ /* 0x000e220008000a00 */
[----:B-----5:R-:W-:Y:S02]  /*0110*/  IADD3 R10, P0, PT, R4, 0x40, RZ ;  /* 0x00000040040a7810 */ /* 0x020fe40007f1e0ff */
[----:B------:R-:W-:Y:S01]  /*0120*/  CS2R R12, SRZ ;  /* 0x00000000000c7805 */ /* 0x000fe2000001ff00 */
[----:B------:R-:W-:Y:S02]  /*0130*/  ULOP3.LUT UR8, UR6, 0x7ffffff0, URZ, 0xc0, !UPT ;  /* 0x7ffffff006087892 */ /* 0x000fe4000f8ec0ff */
[----:B------:R-:W-:Y:S02]  /*0140*/  IMAD.X R11, RZ, RZ, R5, P0 ;  /* 0x000000ffff0b7224 */ /* 0x000fe400000e0605 */
[----:B------:R-:W-:Y:S02]  /*0150*/  UIADD3 UR9, UPT, UPT, -UR8, URZ, URZ ;  /* 0x000000ff08097290 */ /* 0x000fe4000fffe1ff */
[----:B------:R-:W-:Y:S01]  /*0160*/  MOV R21, UR8 ;  /* 0x0000000800157c02 */ /* 0x000fe20008000f00 */
[----:B0-----:R-:W-:-:S04]  /*0170*/  UIADD3 UR4, UP1, UPT, UR4, 0x40, URZ ;  /* 0x0000004004047890 */ /* 0x001fc8000ff3e0ff */
[----:B------:R-:W-:Y:S02]  /*0180*/  UIADD3.X UR5, UPT, UPT, URZ, UR5, URZ, UP1, !UPT ;  /* 0x00000005ff057290 */ /* 0x000fe40008ffe4ff */
[----:B------:R-:W-:-:S04]  /*0190*/  IMAD.U32 R14, RZ, RZ, UR4 ;  /* 0x00000004ff0e7e24 */ /* 0x000fc8000f8e00ff */
[----:B------:R-:W-:-:S07]  /*01a0*/  IMAD.U32 R15, RZ, RZ, UR5 ;  /* 0x00000005ff0f7e24 */ /* 0x000fce000f8e00ff */
.L_x_52:
[----:B------:R-:W-:Y:S01]  /*01b0*/  MOV R2, R14 ;  /* 0x0000000e00027202 */ /* 0x000fe20000000f00 */
[----:B------:R-:W-:Y:S01]  /*01c0*/  IMAD.MOV.U32 R3, RZ, RZ, R15 ;  /* 0x000000ffff037224 */ /* 0x000fe200078e000f */
[----:B------:R-:W-:Y:S01]  /*01d0*/  MOV R9, R11 ;  /* 0x0000000b00097202 */ /* 0x000fe20000000f00 */
[----:B------:R-:W-:-:S03]  /*01e0*/  IMAD.MOV.U32 R8, RZ, RZ, R10 ;  /* 0x000000ffff087224 */ /* 0x000fc600078e000a */
[----:B------:R-:W2:Y:S04]  /*01f0*/  LDG.E.64 R14, desc[UR10][R2.64+-0x40] ;  /* 0xffffc00a020e7981 */ /* 0x000ea8000c1e1b00 */
[----:B------:R-:W2:Y:S04]  /*0200*/  LDG.E.64 R26, desc[UR10][R8.64+-0x40] ;  /* 0xffffc00a081a7981 */ /* 0x000ea8000c1e1b00 */
[----:B------:R-:W3:Y:S04]  /*0210*/  LDG.E.64 R6, desc[UR10][R2.64+-0x38] ;  /* 0xffffc80a02067981 */ /* 0x000ee8000c1e1b00 */
[----:B------:R-:W3:Y:S04]  /*0220*/  LDG.E.64 R10, desc[UR10][R8.64+-0x38] ;  /* 0xffffc80a080a7981 */ /* 0x000ee8000c1e1b00 */
[----:B------:R-:W4:Y:S04]  /*0230*/  LDG.E.64 R22, desc[UR10][R2.64+-0x30] ;  /* 0xffffd00a02167981 */ /* 0x000f28000c1e1b00 */
[----:B------:R-:W4:Y:S04]  /*0240*/  LDG.E.64 R24, desc[UR10][R8.64+-0x30] ;  /* 0xffffd00a08187981 */ /* 0x000f28000c1e1b00 */
[----:B------:R-:W5:Y:S04]  /*0250*/  LDG.E.64 R16, desc[UR10][R2.64+-0x28] ;  /* 0xffffd80a02107981 */ /* 0x000f68000c1e1b00 */
[----:B------:R-:W5:Y:S01]  /*0260*/  LDG.E.64 R18, desc[UR10][R8.64+-0x28] ;  /* 0xffffd80a08127981 */ /* 0x000f62000c1e1b00 */
[----:B--2---:R-:W-:-:S03]  /*0270*/  DFMA R26, R14, R26, R12 ;  /* 0x0000001a0e1a722b */ /* 0x004fc6000000000c */
[----:B------:R-:W2:Y:S04]  /*0280*/  LDG.E.64 R12, desc[UR10][R2.64+-0x20] ;  /* 0xffffe00a020c7981 */ /* 0x000ea8000c1e1b00 */
[----:B------:R-:W2:Y:S01]  /*0290*/  LDG.E.64 R14, desc[UR10][R8.64+-0x20] ;  /* 0xffffe00a080e7981 */ /* 0x000ea2000c1e1b00 */
[----:B---3--:R-:W-:-:S03]  /*02a0*/  DFMA R26, R6, R10, R26 ;  /* 0x0000000a061a722b */ /* 0x008fc6000000001a */
[----:B------:R-:W3:Y:S04]  /*02b0*/  LDG.E.64 R6, desc[UR10][R2.64+-0x18] ;  /* 0xffffe80a02067981 */ /* 0x000ee8000c1e1b00 */
[----:B------:R-:W3:Y:S01]  /*02c0*/  LDG.E.64 R10, desc[UR10][R8.64+-0x18] ;  /* 0xffffe80a080a7981 */ /* 0x000ee2000c1e1b00 */
[----:B----4-:R-:W-:-:S03]  /*02d0*/  DFMA R26, R22, R24, R26 ;  /* 0x00000018161a722b */ /* 0x010fc6000000001a */
[----:B------:R-:W4:Y:S04]  /*02e0*/  LDG.E.64 R22, desc[UR10][R2.64+-0x10] ;  /* 0xfffff00a02167981 */ /* 0x000f28000c1e1b00 */
[----:B------:R-:W4:Y:S01]  /*02f0*/  LDG.E.64 R24, desc[UR10][R8.64+-0x10] ;  /* 0xfffff00a08187981 */ /* 0x000f22000c1e1b00 */
[----:B-----5:R-:W-:-:S03]  /*0300*/  DFMA R26, R16, R18, R26 ;  /* 0x00000012101a722b */ /* 0x020fc6000000001a */
        /* <DEDUP_REMOVED lines=26> */
[----:B------:R-:W-:-:S04]  /*04b0*/  UIADD3 UR9, UPT, UPT, UR9, 0x10, URZ ;  /* 0x0000001009097890 */ /* 0x000fc8000fffe0ff */
[----:B------:R-:W-:Y:S01]  /*04c0*/  UISETP.NE.AND UP1, UPT, UR9, URZ, UPT ;  /* 0x000000ff0900728c */ /* 0x000fe2000bf25270 */
[----:B--2---:R-:W-:Y:S01]  /*04d0*/  DFMA R12, R14, R12, R26 ;  /* 0x0000000c0e0c722b */ /* 0x004fe2000000001a */
[----:B------:R-:W-:-:S05]  /*04e0*/  IADD3 R14, P0, PT, R2, 0x80, RZ ;  /* 0x00000080020e7810 */ /* 0x000fca0007f1e0ff */
[----:B------:R-:W-:Y:S02]  /*04f0*/  IMAD.X R15, RZ, RZ, R3, P0 ;  /* 0x000000ffff0f7224 */ /* 0x000fe400000e0603 */
[----:B---3--:R-:W-:Y:S01]  /*0500*/  DFMA R6, R6, R10, R12 ;  /* 0x0000000a0606722b */ /* 0x008fe2000000000c */
[----:B------:R-:W-:-:S05]  /*0510*/  IADD3 R10, P1, PT, R8, 0x80, RZ ;  /* 0x00000080080a7810 */ /* 0x000fca0007f3e0ff */
[----:B------:R-:W-:Y:S02]  /*0520*/  IMAD.X R11, RZ, RZ, R9, P1 ;  /* 0x000000ffff0b7224 */ /* 0x000fe400008e0609 */
[----:B----4-:R-:W-:-:S08]  /*0530*/  DFMA R6, R22, R24, R6 ;  /* 0x000000181606722b */ /* 0x010fd00000000006 */
[----:B-----5:R-:W-:Y:S01]  /*0540*/  DFMA R12, R16, R18, R6 ;  /* 0x00000012100c722b */ /* 0x020fe20000000006 */
[----:B------:R-:W-:Y:S10]  /*0550*/  BRA.U UP1, `(.L_x_52) ;  /* 0xfffffffd01147547 */ /* 0x000ff4000b83ffff */
.L_x_51:
[----:B------:R-:W-:Y:S05]  /*0560*/  BRA.U !UP0, `(.L_x_50) ;  /* 0x0000000508307547 */ /* 0x000fea000b800000 */
[----:B------:R-:W-:Y:S02]  /*0570*/  UISETP.GE.U32.AND UP0, UPT, UR7, 0x8, UPT ;  /* 0x000000080700788c */ /* 0x000fe4000bf06070 */
[----:B------:R-:W-:-:S04]  /*0580*/  ULOP3.LUT UR5, UR6, 0x7, URZ, 0xc0, !UPT ;  /* 0x0000000706057892 */ /* 0x000fc8000f8ec0ff */
[----:B------:R-:W-:-:S03]  /*0590*/  UISETP.NE.AND UP1, UPT, UR5, URZ, UPT ;  /* 0x000000ff0500728c */ /* 0x000fc6000bf25270 */
[----:B------:R-:W-:Y:S08]  /*05a0*/  BRA.U !UP0, `(.L_x_53) ;  /* 0x0000000108707547 */ /* 0x000ff0000b800000 */
[----:B------:R-:W0:Y:S01]  /*05b0*/  LDC.64 R2, c[0x0][0x380] ;  /* 0x0000e000ff027b82 */ /* 0x000e220000000a00 */
[----:B-----5:R-:W-:-:S05]  /*05c0*/  IMAD.WIDE.U32 R6, R21, 0x8, R4 ;  /* 0x0000000815067825 */ /* 0x020fca00078e0004 */
[----:B------:R-:W2:Y:S04]  /*05d0*/  LDG.E.64 R26, desc[UR10][R6.64] ;  /* 0x0000000a061a7981 */ /* 0x000ea8000c1e1b00 */
[----:B------:R-:W3:Y:S04]  /*05e0*/  LDG.E.64 R16, desc[UR10][R6.64+0x8] ;  /* 0x0000080a06107981 */ /* 0x000ee8000c1e1b00 */
[----:B------:R-:W4:Y:S04]  /*05f0*/  LDG.E.64 R22, desc[UR10][R6.64+0x10] ;  /* 0x0000100a06167981 */ /* 0x000f28000c1e1b00 */
[----:B------:R-:W4:Y:S04]  /*0600*/  LDG.E.64 R10, desc[UR10][R6.64+0x18] ;  /* 0x0000180a060a7981 */ /* 0x000f28000c1e1b00 */
[----:B------:R-:W4:Y:S01]  /*0610*/  LDG.E.64 R28, desc[UR10][R6.64+0x38] ;  /* 0x0000380a061c7981 */ /* 0x000f22000c1e1b00 */
[----:B0-----:R-:W-:-:S05]  /*0620*/  IMAD.WIDE.U32 R2, R21, 0x8, R2 ;  /* 0x0000000815027825 */ /* 0x001fca00078e0002 */
[----:B------:R-:W2:Y:S04]  /*0630*/  LDG.E.64 R14, desc[UR10][R2.64] ;  /* 0x0000000a020e7981 */ /* 0x000ea8000c1e1b00 */
[----:B------:R-:W3:Y:S04]  /*0640*/  LDG.E.64 R18, desc[UR10][R2.64+0x8] ;  /* 0x0000080a02127981 */ /* 0x000ee8000c1e1b00 */
[----:B------:R-:W4:Y:S04]  /*0650*/  LDG.E.64 R24, desc[UR10][R2.64+0x10] ;  /* 0x0000100a02187981 */ /* 0x000f28000c1e1b00 */
[----:B------:R-:W4:Y:S01]  /*0660*/  LDG.E.64 R8, desc[UR10][R2.64+0x18] ;  /* 0x0000180a02087981 */ /* 0x000f22000c1e1b00 */
        /* <DEDUP_REMOVED lines=8> */
[----:B------:R-:W4:Y:S04]  /*06f0*/  LDG.E.64 R24, desc[UR10][R2.64+0x30] ;  /* 0x0000300a02187981 */ /* 0x000f28000c1e1b00 */
[----:B------:R-:W4:Y:S01]  /*0700*/  LDG.E.64 R2, desc[UR10][R2.64+0x38] ;  /* 0x0000380a02027981 */ /* 0x000f22000c1e1b00 */
[----:B------:R-:W-:Y:S01]  /*0710*/  DFMA R8, R8, R10, R22 ;  /* 0x0000000a0808722b */ /* 0x000fe20000000016 */
[----:B------:R-:W-:-:S07]  /*0720*/  IADD3 R21, PT, PT, R21, 0x8, RZ ;  /* 0x0000000815157810 */ /* 0x000fce0007ffe0ff */
[----:B--2---:R-:W-:-:S08]  /*0730*/  DFMA R8, R14, R12, R8 ;  /* 0x0000000c0e08722b */ /* 0x004fd00000000008 */
[----:B---3--:R-:W-:-:S08]  /*0740*/  DFMA R8, R18, R16, R8 ;  /* 0x000000101208722b */ /* 0x008fd00000000008 */
[----:B----4-:R-:W-:-:S08]  /*0750*/  DFMA R8, R24, R26, R8 ;  /* 0x0000001a1808722b */ /* 0x010fd00000000008 */
[----:B------:R-:W-:-:S11]  /*0760*/  DFMA R12, R2, R28, R8 ;  /* 0x0000001c020c722b */ /* 0x000fd60000000008 */
.L_x_53:
        /* <DEDUP_REMOVED lines=10> */
[----:B------:R-:W4:Y:S01]  /*0810*/  LDG.E.64 R14, desc[UR10][R24.64+0x18] ;  /* 0x0000180a180e7981 */ /* 0x000f22000c1e1b00 */
[----:B0-----:R-:W-:-:S05]  /*0820*/  IMAD.WIDE.U32 R18, R21, 0x8, R2 ;  /* 0x0000000815127825 */ /* 0x001fca00078e0002 */
[----:B------:R-:W2:Y:S04]  /*0830*/  LDG.E.64 R22, desc[UR10][R18.64] ;  /* 0x0000000a12167981 */ /* 0x000ea8000c1e1b00 */
[----:B------:R-:W3:Y:S04]  /*0840*/  LDG.E.64 R8, desc[UR10][R18.64+0x8] ;  /* 0x0000080a12087981 */ /* 0x000ee8000c1e1b00 */
[----:B------:R-:W4:Y:S04]  /*0850*/  LDG.E.64 R2, desc[UR10][R18.64+0x10] ;  /* 0x0000100a12027981 */ /* 0x000f28000c1e1b00 */
[----:B------:R-:W4:Y:S01]  /*0860*/  LDG.E.64 R16, desc[UR10][R18.64+0x18] ;  /* 0x0000180a12107981 */ /* 0x000f22000c1e1b00 */
[----:B------:R-:W-:Y:S01]  /*0870*/  VIADD R21, R21, 0x4 ;  /* 0x0000000415157836 */ /* 0x000fe20000000000 */
[----:B--2---:R-:W-:-:S08]  /*0880*/  DFMA R22, R22, R26, R12 ;  /* 0x0000001a1616722b */ /* 0x004fd0000000000c */
[----:B---3--:R-:W-:-:S08]  /*0890*/  DFMA R8, R8, R10, R22 ;  /* 0x0000000a0808722b */ /* 0x008fd00000000016 */
[----:B----4-:R-:W-:-:S08]  /*08a0*/  DFMA R2, R2, R6, R8 ;  /* 0x000000060202722b */ /* 0x010fd00000000008 */
[----:B------:R-:W-:-:S11]  /*08b0*/  DFMA R12, R16, R14, R2 ;  /* 0x0000000e100c722b */ /* 0x000fd60000000002 */
.L_x_54:
[----:B------:R-:W-:Y:S05]  /*08c0*/  BRA.U !UP1, `(.L_x_50) ;  /* 0x0000000109587547 */ /* 0x000fea000b800000 */
[----:B------:R-:W0:Y:S01]  /*08d0*/  LDC.64 R2, c[0x0][0x380] ;  /* 0x0000e000ff027b82 */ /* 0x000e220000000a00 */
[----:B-----5:R-:W-:Y:S01]  /*08e0*/  IMAD.WIDE.U32 R4, R21, 0x8, R4 ;  /* 0x0000000815047825 */ /* 0x020fe200078e0004 */
[----:B------:R-:W-:-:S03]  /*08f0*/  UIADD3 UR4, UPT, UPT, -UR4, URZ, URZ ;  /* 0x000000ff04047290 */ /* 0x000fc6000fffe1ff */
[----:B------:R-:W-:Y:S01]  /*0900*/  IMAD.MOV.U32 R8, RZ, RZ, R4 ;  /* 0x000000ffff087224 */ /* 0x000fe200078e0004 */
[----:B------:R-:W-:Y:S01]  /*0910*/  MOV R9, R5 ;  /* 0x0000000500097202 */ /* 0x000fe20000000f00 */
[----:B0-----:R-:W-:-:S04]  /*0920*/  IMAD.WIDE.U32 R2, R21, 0x8, R2 ;  /* 0x0000000815027825 */ /* 0x001fc800078e0002 */
[----:B------:R-:W-:Y:S02]  /*0930*/  IMAD.MOV.U32 R6, RZ, RZ, R2 ;  /* 0x000000ffff067224 */ /* 0x000fe400078e0002 */
[----:B------:R-:W-:-:S07]  /*0940*/  IMAD.MOV.U32 R7, RZ, RZ, R3 ;  /* 0x000000ffff077224 */ /* 0x000fce00078e0003 */
.L_x_55:
[----:B------:R-:W-:Y:S01]  /*0950*/  MOV R2, R6 ;  /* 0x0000000600027202 */ /* 0x000fe20000000f00 */
[----:B------:R-:W-:Y:S01]  /*0960*/  IMAD.MOV.U32 R3, RZ, RZ, R7 ;  /* 0x000000ffff037224 */ /* 0x000fe200078e0007 */
[----:B------:R-:W-:Y:S01]  /*0970*/  MOV R5, R9 ;  /* 0x0000000900057202 */ /* 0x000fe20000000f00 */
[----:B------:R-:W-:-:S04]  /*0980*/  IMAD.MOV.U32 R4, RZ, RZ, R8 ;  /* 0x000000ffff047224 */ /* 0x000fc800078e0008 */
[----:B------:R-:W2:Y:S04]  /*0990*/  LDG.E.64 R2, desc[UR10][R2.64] ;  /* 0x0000000a02027981 */ /* 0x000ea8000c1e1b00 */
[----:B------:R-:W2:Y:S01]  /*09a0*/  LDG.E.64 R4, desc[UR10][R4.64] ;  /* 0x0000000a04047981 */ /* 0x000ea2000c1e1b00 */
[----:B------:R-:W-:Y:S01]  /*09b0*/  UIADD3 UR4, UPT, UPT, UR4, 0x1, URZ ;  /* 0x0000000104047890 */ /* 0x000fe2000fffe0ff */
[----:B------:R-:W-:Y:S02]  /*09c0*/  IADD3 R8, P0, PT, R8, 0x8, RZ ;  /* 0x0000000808087810 */ /* 0x000fe40007f1e0ff */
[----:B------:R-:W-:Y:S01]  /*09d0*/  IADD3 R6, P1, PT, R6, 0x8, RZ ;  /* 0x0000000806067810 */ /* 0x000fe20007f3e0ff */
[----:B------:R-:W-:Y:S02]  /*09e0*/  UISETP.NE.AND UP0, UPT, UR4, URZ, UPT ;  /* 0x000000ff0400728c */ /* 0x000fe4000bf05270 */
[----:B------:R-:W-:-:S02]  /*09f0*/  IMAD.X R9, RZ, RZ, R9, P0 ;  /* 0x000000ffff097224 */ /* 0x000fc400000e0609 */
[----:B------:R-:W-:Y:S01]  /*0a00*/  IMAD.X R7, RZ, RZ, R7, P1 ;  /* 0x000000ffff077224 */ /* 0x000fe200008e0607 */
[----:B--2---:R-:W-:-:S04]  /*0a10*/  DFMA R12, R2, R4, R12 ;  /* 0x00000004020c722b */ /* 0x004fc8000000000c */
[----:B------:R-:W-:Y:S07]  /*0a20*/  BRA.U UP0, `(.L_x_55) ;  /* 0xfffffffd00c87547 */ /* 0x000fee000b83ffff */
.L_x_50:
[----:B------:R-:W1:Y:S02]  /*0a30*/  LDC.64 R2, c[0x0][0x398] ;  /* 0x0000e600ff027b82 */ /* 0x000e640000000a00 */
[----:B-1----:R-:W-:-:S06]  /*0a40*/  IMAD.WIDE.U32 R2, R0, 0x8, R2 ;  /* 0x0000000800027825 */ /* 0x002fcc00078e0002 */
[----:B------:R-:W2:Y:S01]  /*0a50*/  LDG.E.64 R2, desc[UR10][R2.64] ;  /* 0x0000000a02027981 */ /* 0x000ea2000c1e1b00 */
[----:B-----5:R-:W-:Y:S01]  /*0a60*/  MOV R4, 0x652b82fe ;  /* 0x652b82fe00047802 */ /* 0x020fe20000000f00 */
[----:B------:R-:W-:Y:S01]  /*0a70*/  IMAD.MOV.U32 R5, RZ, RZ, 0x3ff71547 ;  /* 0x3ff71547ff057424 */ /* 0x000fe200078e00ff */
[----:B------:R-:W-:Y:S01]  /*0a80*/  UMOV UR4, 0xfefa39ef ;  /* 0xfefa39ef00047882 */ /* 0x000fe20000000000 */
[----:B------:R-:W-:Y:S01]  /*0a90*/  UMOV UR5, 0x3fe62e42 ;  /* 0x3fe62e4200057882 */ /* 0x000fe20000000000 */
[----:B------:R-:W-:Y:S03]  /*0aa0*/  BSSY.RECONVERGENT B0, `(.L_x_56) ;  /* 0x0000037000007945 */ /* 0x000fe60003800200 */
[----:B--2---:R-:W-:Y:S02]  /*0ab0*/  DFMA R4, R2, -R4, 6.75539944105574400000e+15 ;  /* 0x433800000204742b */ /* 0x004fe40000000804 */
[----:B------:R-:W-:-:S06]  /*0ac0*/  DADD R10, -RZ, -R2 ;  /* 0x00000000ff0a7229 */ /* 0x000fcc0000000902 */
[----:B------:R-:W-:-:S04]  /*0ad0*/  DADD R6, R4, -6.75539944105574400000e+15 ;  /* 0xc338000004067429 */ /* 0x000fc80000000000 */
[----:B------:R-:W-:-:S04]  /*0ae0*/  FSETP.GEU.AND P0, PT, |R11|, 4.1917929649353027344, PT ;  /* 0x4086232b0b00780b */ /* 0x000fc80003f0e200 */
[----:B------:R-:W-:Y:S01]  /*0af0*/  DFMA R8, R6, -UR4, -R2 ;  /* 0x8000000406087c2b */ /* 0x000fe20008000802 */
[----:B------:R-:W-:Y:S01]  /*0b00*/  UMOV UR4, 0x3b39803f ;  /* 0x3b39803f00047882 */ /* 0x000fe20000000000 */
[----:B------:R-:W-:-:S06]  /*0b10*/  UMOV UR5, 0x3c7abc9e ;  /* 0x3c7abc9e00057882 */ /* 0x000fcc0000000000 */
[----:B------:R-:W-:Y:S01]  /*0b20*/  DFMA R6, R6, -UR4, R8 ;  /* 0x8000000406067c2b */ /* 0x000fe20008000008 */
[----:B------:R-:W-:Y:S01]  /*0b30*/  UMOV UR4, 0x69ce2bdf ;  /* 0x69ce2bdf00047882 */ /* 0x000fe20000000000 */
[----:B------:R-:W-:Y:S01]  /*0b40*/  IMAD.MOV.U32 R8, RZ, RZ, -0x35dec16 ;  /* 0xfca213eaff087424 */ /* 0x000fe200078e00ff */
[----:B------:R-:W-:Y:S01]  /*0b50*/  MOV R9, 0x3e928af3 ;  /* 0x3e928af300097802 */ /* 0x000fe20000000f00 */
        /* <DEDUP_REMOVED lines=28> */
[----:B------:R-:W-:Y:S02]  /*0d20*/  IMAD R7, R4, 0x100000, R9 ;  /* 0x0010000004077824 */ /* 0x000fe400078e0209 */
[----:B------:R-:W-:Y:S01]  /*0d30*/  IMAD.MOV.U32 R6, RZ, RZ, R8 ;  /* 0x000000ffff067224 */ /* 0x000fe200078e0008 */
        /* <DEDUP_REMOVED lines=10> */
[----:B------:R-:W-:Y:S01]  /*0de0*/  @!P1 LEA R3, R2, 0x3ff00000, 0x14 ;  /* 0x3ff0000002039811 */ /* 0x000fe200078ea0ff */
[----:B------:R-:W-:-:S06]  /*0df0*/  @!P1 IMAD.MOV.U32 R2, RZ, RZ, RZ ;  /* 0x000000ffff029224 */ /* 0x000fcc00078e00ff */
[----:B------:R-:W-:-:S11]  /*0e00*/  @!P1 DMUL R6, R8, R2 ;  /* 0x0000000208069228 */ /* 0x000fd60000000000 */
.L_x_57:
[----:B------:R-:W-:Y:S05]  /*0e10*/  BSYNC.RECONVERGENT B0 ;  /* 0x0000000000007941 */ /* 0x000fea0003800200 */
.L_x_56:
        /* <DEDUP_REMOVED lines=11> */
[----:B------:R-:W-:-:S05]  /*0ed0*/  LOP3.LUT R2, R9, 0x7fffffff, RZ, 0xc0, !PT ;  /* 0x7fffffff09027812 */ /* 0x000fca00078ec0ff */
[----:B------:R-:W-:Y:S01]  /*0ee0*/  VIADD R3, R2, 0xfff00000 ;  /* 0xfff0000002037836 */ /* 0x000fe20000000000 */
[----:B------:R-:W-:-:S07]  /*0ef0*/  MOV R2, 0xf10 ;  /* 0x00000f1000027802 */ /* 0x000fce0000000f00 */
[----:B------:R-:W-:Y:S05]  /*0f00*/  CALL.REL.NOINC `($__internal_3_$__cuda_sm20_dblrcp_rn_slowpath_v3) ;  /* 0x0000000000207944 */ /* 0x000fea0003c00000 */
.L_x_59:
[----:B------:R-:W-:Y:S05]  /*0f10*/  BSYNC.RECONVERGENT B0 ;  /* 0x0000000000007941 */ /* 0x000fea0003800200 */
.L_x_58:
[----:B------:R-:W0:Y:S01]  /*0f20*/  LDC.64 R6, c[0x0][0x390] ;  /* 0x0000e400ff067b82 */ /* 0x000e220000000a00 */
[----:B------:R-:W-:-:S08]  /*0f30*/  DADD R2, -R4, 1 ;  /* 0x3ff0000004027429 */ /* 0x000fd00000000100 */
[----:B------:R-:W-:-:S08]  /*0f40*/  DMUL R2, R2, R4 ;  /* 0x0000000402027228 */ /* 0x000fd00000000000 */
[----:B------:R-:W-:Y:S01]  /*0f50*/  DMUL R2, R2, R12 ;  /* 0x0000000c02027228 */ /* 0x000fe20000000000 */
[----:B0-----:R-:W-:-:S06]  /*0f60*/  IMAD.WIDE.U32 R4, R0, 0x8, R6 ;  /* 0x0000000800047825 */ /* 0x001fcc00078e0006 */
[----:B------:R-:W-:Y:S01]  /*0f70*/  STG.E.64 desc[UR10][R4.64], R2 ;  /* 0x0000000204007986 */ /* 0x000fe2000c101b0a */
[----:B------:R-:W-:Y:S05]  /*0f80*/  EXIT ;  /* 0x000000000000794d */ /* 0x000fea0003800000 */
        .weak           $__internal_3_$__cuda_sm20_dblrcp_rn_slowpath_v3
        .type           $__internal_3_$__cuda_sm20_dblrcp_rn_slowpath_v3,@function
        .size           $__internal_3_$__cuda_sm20_dblrcp_rn_slowpath_v3,(.L_x_78 - $__internal_3_$__cuda_sm20_dblrcp_rn_slowpath_v3)
$__internal_3_$__cuda_sm20_dblrcp_rn_slowpath_v3:
[----:B------:R-:W-:Y:S01]  /*0f90*/  IMAD.MOV.U32 R4, RZ, RZ, R8 ;  /* 0x000000ffff047224 */ /* 0x000fe200078e0008 */
[----:B------:R-:W-:Y:S01]  /*0fa0*/  MOV R5, R9 ;  /* 0x0000000900057202 */ /* 0x000fe20000000f00 */
[----:B------:R-:W-:Y:S05]  /*0fb0*/  BSSY.RECONVERGENT B1, `(.L_x_60) ;  /* 0x0000025000017945 */ /* 0x000fea0003800200 */
[----:B------:R-:W-:-:S14]  /*0fc0*/  DSETP.GTU.AND P0, PT, |R4|, +INF , PT ;  /* 0x7ff000000400742a */ /* 0x000fdc0003f0c200 */
[----:B------:R-:W-:Y:S05]  /*0fd0*/  @P0 BRA `(.L_x_61) ;  /* 0x0000000000800947 */ /* 0x000fea0003800000 */
[----:B------:R-:W-:-:S05]  /*0fe0*/  LOP3.LUT R8, R9, 0x7fffffff, RZ, 0xc0, !PT ;  /* 0x7fffffff09087812 */ /* 0x000fca00078ec0ff */
[----:B------:R-:W-:-:S05]  /*0ff0*/  VIADD R6, R8, 0xffffffff ;  /* 0xffffffff08067836 */ /* 0x000fca0000000000 */
[----:B------:R-:W-:-:S13]  /*1000*/  ISETP.GE.U32.AND P0, PT, R6, 0x7fefffff, PT ;  /* 0x7fefffff0600780c */ /* 0x000fda0003f06070 */
[----:B------:R-:W-:Y:S02]  /*1010*/  @P0 LOP3.LUT R7, R5, 0x7ff00000, RZ, 0x3c, !PT ;  /* 0x7ff0000005070812 */ /* 0x000fe400078e3cff */
[----:B------:R-:W-:Y:S01]  /*1020*/  @P0 MOV R6, RZ ;  /* 0x000000ff00060202 */ /* 0x000fe20000000f00 */
[----:B------:R-:W-:Y:S06]  /*1030*/  @P0 BRA `(.L_x_62) ;  /* 0x0000000000700947 */ /* 0x000fec0003800000 */
[----:B------:R-:W-:-:S13]  /*1040*/  ISETP.GE.U32.AND P0, PT, R8, 0x1000001, PT ;  /* 0x010000010800780c */ /* 0x000fda0003f06070 */
[----:B------:R-:W-:Y:S05]  /*1050*/  @!P0 BRA `(.L_x_63) ;  /* 0x0000000000388947 */ /* 0x000fea0003800000 */
[----:B------:R-:W-:Y:S01]  /*1060*/  VIADD R7, R5, 0xc0200000 ;  /* 0xc020000005077836 */ /* 0x000fe20000000000 */
[----:B------:R-:W-:Y:S01]  /*1070*/  MOV R6, R4 ;  /* 0x0000000400067202 */ /* 0x000fe20000000f00 */
[----:B------:R-:W-:Y:S02]  /*1080*/  IMAD.MOV.U32 R8, RZ, RZ, R3 ;  /* 0x000000ffff087224 */ /* 0x000fe400078e0003 */
        /* <DEDUP_REMOVED lines=11> */
.L_x_63:
        /* <DEDUP_REMOVED lines=10> */
.L_x_61:
[----:B------:R-:W-:Y:S01]  /*11e0*/  LOP3.LUT R7, R5, 0x80000, RZ, 0xfc, !PT ;  /* 0x0008000005077812 */ /* 0x000fe200078efcff */
[----:B------:R-:W-:-:S07]  /*11f0*/  IMAD.MOV.U32 R6, RZ, RZ, R4 ;  /* 0x000000ffff067224 */ /* 0x000fce00078e0004 */
.L_x_62:
[----:B------:R-:W-:Y:S05]  /*1200*/  BSYNC.RECONVERGENT B1 ;  /* 0x0000000000017941 */ /* 0x000fea0003800200 */
.L_x_60:
[----:B------:R-:W-:Y:S01]  /*1210*/  HFMA2 R3, -RZ, RZ, 0, 0 ;  /* 0x00000000ff037431 */ /* 0x000fe200000001ff */
[----:B------:R-:W-:Y:S01]  /*1220*/  MOV R4, R6 ;  /* 0x0000000600047202 */ /* 0x000fe20000000f00 */
[----:B------:R-:W-:Y:S02]  /*1230*/  IMAD.MOV.U32 R5, RZ, RZ, R7 ;  /* 0x000000ffff057224 */ /* 0x000fe400078e0007 */
[----:B------:R-:W-:Y:S05]  /*1240*/  RET.REL.NODEC R2 `(_Z18CudaBackProp_part3PdPS_S_S_) ;  /* 0xffffffec026c7950 */ /* 0x000fea0003c3ffff */
.L_x_64:
        /* <DEDUP_REMOVED lines=11> */
.L_x_78:


//--------------------- .text._Z18CudaBackProp_part2PdPS_S_S_ --------------------------
	.section	.text._Z18CudaBackProp_part2PdPS_S_S_,"ax",@progbits
	.align	128
        .global         _Z18CudaBackProp_part2PdPS_S_S_
        .type           _Z18CudaBackProp_part2PdPS_S_S_,@function
        .size           _Z18CudaBackProp_part2PdPS_S_S_,(.L_x_79 - _Z18CudaBackProp_part2PdPS_S_S_)
        .other          _Z18CudaBackProp_part2PdPS_S_S_,@"STO_CUDA_ENTRY STV_DEFAULT"
_Z18CudaBackProp_part2PdPS_S_S_:
.text._Z18CudaBackProp_part2PdPS_S_S_:
[----:B------:R-:W-:Y:S01]  /*0000*/  LDC R1, c[0x0][0x37c] ;  /* 0x0000df00ff017b82 */ /* 0x000fe20000000800 */
[----:B------:R-:W0:Y:S07]  /*0010*/  S2R R0, SR_TID.X ;  /* 0x0000000000007919 */ /* 0x000e2e0000002100 */
[----:B------:R-:W0:Y:S01]  /*0020*/  LDC.64 R10, c[0x0][0x388] ;  /* 0x0000e200ff0a7b82 */ /* 0x000e220000000a00 */
[----:B------:R-:W1:Y:S07]  /*0030*/  LDCU.64 UR4, c[0x0][0x358] ;  /* 0x00006b00ff0477ac */ /* 0x000e6e0008000a00 */
[----:B------:R-:W2:Y:S01]  /*0040*/  LDC.64 R2, c[0x0][0x398] ;  /* 0x0000e600ff027b82 */ /* 0x000ea20000000a00 */
[----:B0-----:R-:W-:-:S05]  /*0050*/  IMAD.WIDE.U32 R10, R0, 0x8, R10 ;  /* 0x00000008000a7825 */ /* 0x001fca00078e000a */
[----:B-1----:R-:W3:Y:S01]  /*0060*/  LDG.E.64 R6, desc[UR4][R10.64] ;  /* 0x000000040a067981 */ /* 0x002ee2000c1e1b00 */
[----:B--2---:R-:W-:-:S06]  /*0070*/  IMAD.WIDE.U32 R2, R0, 0x8, R2 ;  /* 0x0000000800027825 */ /* 0x004fcc00078e0002 */
[----:B------:R-:W2:Y:S01]  /*0080*/  LDG.E.64 R2, desc[UR4][R2.64] ;  /* 0x0000000402027981 */ /* 0x000ea2000c1e1b00 */
[----:B------:R-:W0:Y:S03]  /*0090*/  LDC.64 R4, c[0x0][0x380] ;  /* 0x0000e000ff047b82 */ /* 0x000e260000000a00 */
[----:B0-----:R-:W5:Y:S01]  /*00a0*/  LDG.E.64 R4, desc[UR4][R4.64] ;  /* 0x0000000404047981 */ /* 0x001f62000c1e1b00 */
[----:B------:R-:W-:Y:S02]  /*00b0*/  IMAD.MOV.U32 R8, RZ, RZ, 0x652b82fe ;  /* 0x652b82feff087424 */ /* 0x000fe400078e00ff */
[----:B------:R-:W-:Y:S01]  /*00c0*/  IMAD.MOV.U32 R9, RZ, RZ, 0x3ff71547 ;  /* 0x3ff71547ff097424 */ /* 0x000fe200078e00ff */
[----:B------:R-:W-:Y:S01]  /*00d0*/  UMOV UR6, 0xfefa39ef ;  /* 0xfefa39ef00067882 */ /* 0x000fe20000000000 */
[----:B------:R-:W-:Y:S01]  /*00e0*/  UMOV UR7, 0x3fe62e42 ;  /* 0x3fe62e4200077882 */ /* 0x000fe20000000000 */
[----:B---3--:R-:W5:Y:S01]  /*00f0*/  LDG.E.64 R6, desc[UR4][R6.64] ;  /* 0x0000000406067981 */ /* 0x008f62000c1e1b00 */
[----:B------:R-:W-:Y:S02]  /*0100*/  BSSY.RECONVERGENT B0, `(.L_x_65) ;  /* 0x0000037000007945 */ /* 0x000fe40003800200 */
[----:B--2---:R-:W-:-:S02]  /*0110*/  DFMA R8, R2, -R8, 6.75539944105574400000e+15 ;  /* 0x433800000208742b */ /* 0x004fc40000000808 */
        /* <DEDUP_REMOVED lines=48> */
[----:B------:R-:W-:Y:S01]  /*0420*/  @!P1 LEA R13, R9, R13, 0x14 ;  /* 0x0000000d090d9211 */ /* 0x000fe200078ea0ff */
[----:B------:R-:W-:-:S05]  /*0430*/  @!P1 IMAD.IADD R2, R8, 0x1, -R9 ;  /* 0x0000000108029824 */ /* 0x000fca00078e0a09 */
[----:B------:R-:W-:Y:S01]  /*0440*/  @!P1 LEA R3, R2, 0x3ff00000, 0x14 ;  /* 0x3ff0000002039811 */ /* 0x000fe200078ea0ff */
[----:B------:R-:W-:-:S06]  /*0450*/  @!P1 IMAD.MOV.U32 R2, RZ, RZ, RZ ;  /* 0x000000ffff029224 */ /* 0x000fcc00078e00ff */
[----:B------:R-:W-:-:S11]  /*0460*/  @!P1 DMUL R10, R12, R2 ;  /* 0x000000020c0a9228 */ /* 0x000fd60000000000 */
.L_x_66:
[----:B------:R-:W-:Y:S05]  /*0470*/  BSYNC.RECONVERGENT B0 ;  /* 0x0000000000007941 */ /* 0x000fea0003800200 */
.L_x_65:
[----:B------:R-:W-:Y:S01]  /*0480*/  DADD R8, R10, 1 ;  /* 0x3ff000000a087429 */ /* 0x000fe20000000000 */
[----:B------:R-:W-:Y:S05]  /*0490*/  BSSY.RECONVERGENT B0, `(.L_x_67) ;  /* 0x0000012000007945 */ /* 0x000fea0003800200 */
[----:B------:R-:W0:Y:S04]  /*04a0*/  MUFU.RCP64H R11, R9 ;  /* 0x00000009000b7308 */ /* 0x000e280000001800 */
[----:B------:R-:W-:-:S05]  /*04b0*/  VIADD R10, R9, 0x300402 ;  /* 0x00300402090a7836 */ /* 0x000fca0000000000 */
[----:B------:R-:W-:Y:S01]  /*04c0*/  FSETP.GEU.AND P0, PT, |R10|, 5.8789094863358348022e-39, PT ;  /* 0x004004020a00780b */ /* 0x000fe20003f0e200 */
[----:B0-----:R-:W-:-:S08]  /*04d0*/  DFMA R2, -R8, R10, 1 ;  /* 0x3ff000000802742b */ /* 0x001fd0000000010a */
[----:B------:R-:W-:-:S08]  /*04e0*/  DFMA R2, R2, R2, R2 ;  /* 0x000000020202722b */ /* 0x000fd00000000002 */
[----:B------:R-:W-:Y:S02]  /*04f0*/  DFMA R12, R10, R2, R10 ;  /* 0x000000020a0c722b */ /* 0x000fe4000000000a */
[----:B-----5:R-:W-:-:S06]  /*0500*/  DMUL R2, R4, R6 ;  /* 0x0000000604027228 */ /* 0x020fcc0000000000 */
[----:B------:R-:W-:Y:S02]  /*0510*/  DFMA R4, -R8, R12, 1 ;  /* 0x3ff000000804742b */ /* 0x000fe4000000010c */
[----:B------:R-:W-:-:S06]  /*0520*/  DADD R2, RZ, R2 ;  /* 0x00000000ff027229 */ /* 0x000fcc0000000002 */
[----:B------:R-:W-:Y:S01]  /*0530*/  DFMA R4, R12, R4, R12 ;  /* 0x000000040c04722b */ /* 0x000fe2000000000c */
[----:B------:R-:W-:Y:S10]  /*0540*/  @P0 BRA `(.L_x_68) ;  /* 0x0000000000180947 */ /* 0x000ff40003800000 */
[----:B------:R-:W-:-:S05]  /*0550*/  LOP3.LUT R4, R9, 0x7fffffff, RZ, 0xc0, !PT ;  /* 0x7fffffff09047812 */ /* 0x000fca00078ec0ff */
[----:B------:R-:W-:Y:S01]  /*0560*/  VIADD R10, R4, 0xfff00000 ;  /* 0xfff00000040a7836 */ /* 0x000fe20000000000 */
[----:B------:R-:W-:-:S07]  /*0570*/  MOV R4, 0x590 ;  /* 0x0000059000047802 */ /* 0x000fce0000000f00 */
[----:B------:R-:W-:Y:S05]  /*0580*/  CALL.REL.NOINC `($__internal_4_$__cuda_sm20_dblrcp_rn_slowpath_v3) ;  /* 0x0000000000287944 */ /* 0x000fea0003c00000 */
[----:B------:R-:W-:Y:S01]  /*0590*/  MOV R4, R8 ;  /* 0x0000000800047202 */ /* 0x000fe20000000f00 */
[----:B------:R-:W-:-:S07]  /*05a0*/  IMAD.MOV.U32 R5, RZ, RZ, R9 ;  /* 0x000000ffff057224 */ /* 0x000fce00078e0009 */
.L_x_68:
[----:B------:R-:W-:Y:S05]  /*05b0*/  BSYNC.RECONVERGENT B0 ;  /* 0x0000000000007941 */ /* 0x000fea0003800200 */
.L_x_67:
[----:B------:R-:W0:Y:S01]  /*05c0*/  LDC.64 R8, c[0x0][0x390] ;  /* 0x0000e400ff087b82 */ /* 0x000e220000000a00 */
[----:B------:R-:W-:-:S08]  /*05d0*/  DADD R6, -R4, 1 ;  /* 0x3ff0000004067429 */ /* 0x000fd00000000100 */
[----:B------:R-:W-:-:S08]  /*05e0*/  DMUL R6, R6, R4 ;  /* 0x0000000406067228 */ /* 0x000fd00000000000 */
[----:B------:R-:W-:Y:S01]  /*05f0*/  DMUL R2, R2, R6 ;  /* 0x0000000602027228 */ /* 0x000fe20000000000 */
[----:B0-----:R-:W-:-:S06]  /*0600*/  IMAD.WIDE.U32 R4, R0, 0x8, R8 ;  /* 0x0000000800047825 */ /* 0x001fcc00078e0008 */
[----:B------:R-:W-:Y:S01]  /*0610*/  STG.E.64 desc[UR4][R4.64], R2 ;  /* 0x0000000204007986 */ /* 0x000fe2000c101b04 */
[----:B------:R-:W-:Y:S05]  /*0620*/  EXIT ;  /* 0x000000000000794d */ /* 0x000fea0003800000 */
        .weak           $__internal_4_$__cuda_sm20_dblrcp_rn_slowpath_v3
        .type           $__internal_4_$__cuda_sm20_dblrcp_rn_slowpath_v3,@function
        .size           $__internal_4_$__cuda_sm20_dblrcp_rn_slowpath_v3,(.L_x_79 - $__internal_4_$__cuda_sm20_dblrcp_rn_slowpath_v3)
$__internal_4_$__cuda_sm20_dblrcp_rn_slowpath_v3:
        /* <DEDUP_REMOVED lines=8> */
[----:B------:R-:W-:Y:S01]  /*06b0*/  @P0 LOP3.LUT R9, R7, 0x7ff00000, RZ, 0x3c, !PT ;  /* 0x7ff0000007090812 */ /* 0x000fe200078e3cff */
[----:B------:R-:W-:Y:S01]  /*06c0*/  @P0 IMAD.MOV.U32 R8, RZ, RZ, RZ ;  /* 0x000000ffff080224 */ /* 0x000fe200078e00ff */
[----:B------:R-:W-:Y:S06]  /*06d0*/  @P0 BRA `(.L_x_71) ;  /* 0x00000000006c0947 */ /* 0x000fec0003800000 */
[----:B------:R-:W-:-:S13]  /*06e0*/  ISETP.GE.U32.AND P0, PT, R5, 0x1000001, PT ;  /* 0x010000010500780c */ /* 0x000fda0003f06070 */
[----:B------:R-:W-:Y:S05]  /*06f0*/  @!P0 BRA `(.L_x_72) ;  /* 0x0000000000348947 */ /* 0x000fea0003800000 */
[----:B------:R-:W-:Y:S01]  /*0700*/  IADD3 R9, PT, PT, R7, -0x3fe00000, RZ ;  /* 0xc020000007097810 */ /* 0x000fe20007ffe0ff */
[----:B------:R-:W-:-:S03]  /*0710*/  IMAD.MOV.U32 R8, RZ, RZ, R6 ;  /* 0x000000ffff087224 */ /* 0x000fc600078e0006 */
        /* <DEDUP_REMOVED lines=11> */
.L_x_72:
        /* <DEDUP_REMOVED lines=10> */
.L_x_70:
[----:B------:R-:W-:Y:S02]  /*0870*/  LOP3.LUT R9, R7, 0x80000, RZ, 0xfc, !PT ;  /* 0x0008000007097812 */ /* 0x000fe400078efcff */
[----:B------:R-:W-:-:S07]  /*0880*/  MOV R8, R6 ;  /* 0x0000000600087202 */ /* 0x000fce0000000f00 */
.L_x_71:
[----:B------:R-:W-:Y:S05]  /*0890*/  BSYNC.RECONVERGENT B1 ;  /* 0x0000000000017941 */ /* 0x000fea0003800200 */
.L_x_69:
[----:B------:R-:W-:-:S04]  /*08a0*/  IMAD.MOV.U32 R5, RZ, RZ, 0x0 ;  /* 0x00000000ff057424 */ /* 0x000fc800078e00ff */
[----:B------:R-:W-:Y:S05]  /*08b0*/  RET.REL.NODEC R4 `(_Z18CudaBackProp_part2PdPS_S_S_) ;  /* 0xfffffff404d07950 */ /* 0x000fea0003c3ffff */
.L_x_73:
        /* <DEDUP_REMOVED lines=12> */
.L_x_79:


//--------------------- .text._Z18CudaBackProp_part1PdS_ --------------------------
	.section	.text._Z18CudaBackProp_part1PdS_,"ax",@progbits
	.align	128
        .global         _Z18CudaBackProp_part1PdS_
        .type           _Z18CudaBackProp_part1PdS_,@function
        .size           _Z18CudaBackProp_part1PdS_,(.L_x_88 - _Z18CudaBackProp_part1PdS_)
        .other          _Z18CudaBackProp_part1PdS_,@"STO_CUDA_ENTRY STV_DEFAULT"
_Z18CudaBackProp_part1PdS_:
.text._Z18CudaBackProp_part1PdS_:
[----:B------:R-:W-:Y:S01]  /*0000*/  LDC R1, c[0x0][0x37c] ;  /* 0x0000df00ff017b82 */ /* 0x000fe20000000800 */
[----:B------:R-:W0:Y:S07]  /*0010*/  S2R R11, SR_TID.X ;  /* 0x00000000000b7919 */ /* 0x000e2e0000002100 */
[----:B------:R-:W1:Y:S01]  /*0020*/  LDC.64 R2, c[0x4][0x8] ;  /* 0x01000200ff027b82 */ /* 0x000e620000000a00 */
[----:B------:R-:W1:Y:S01]  /*0030*/  LDCU.64 UR4, c[0x0][0x358] ;  /* 0x00006b00ff0477ac */ /* 0x000e620008000a00 */
[----:B------:R-:W2:Y:S06]  /*0040*/  LDCU.64 UR6, c[0x3][0x10] ;  /* 0x00c00200ff0677ac */ /* 0x000eac0008000a00 */
[----:B------:R-:W0:Y:S08]  /*0050*/  LDC.64 R6, c[0x0][0x388] ;  /* 0x0000e200ff067b82 */ /* 0x000e300000000a00 */
[----:B------:R-:W3:Y:S01]  /*0060*/  LDC.64 R8, c[0x0][0x380] ;  /* 0x0000e000ff087b82 */ /* 0x000ee20000000a00 */
[----:B-1----:R-:W2:Y:S01]  /*0070*/  LDG.E.64 R2, desc[UR4][R2.64] ;  /* 0x0000000402027981 */ /* 0x002ea2000c1e1b00 */
[----:B0-----:R-:W-:-:S06]  /*0080*/  IMAD.WIDE.U32 R6, R11, 0x8, R6 ;  /* 0x000000080b067825 */ /* 0x001fcc00078e0006 */
[----:B------:R-:W4:Y:S01]  /*0090*/  LDG.E.64 R6, desc[UR4][R6.64] ;  /* 0x0000000406067981 */ /* 0x000f22000c1e1b00 */
[----:B---3--:R-:W-:Y:S01]  /*00a0*/  IMAD.WIDE.U32 R8, R11, 0x8, R8 ;  /* 0x000000080b087825 */ /* 0x008fe200078e0008 */
[----:B--2---:R-:W-:-:S08]  /*00b0*/  DMUL R4, R2, UR6 ;  /* 0x0000000602047c28 */ /* 0x004fd00008000000 */
[----:B----4-:R-:W-:-:S07]  /*00c0*/  DMUL R4, R4, R6 ;  /* 0x0000000604047228 */ /* 0x010fce0000000000 */
[----:B------:R-:W-:Y:S01]  /*00d0*/  STG.E.64 desc[UR4][R8.64], R4 ;  /* 0x0000000408007986 */ /* 0x000fe2000c101b04 */
[----:B------:R-:W-:Y:S05]  /*00e0*/  EXIT ;  /* 0x000000000000794d */ /* 0x000fea0003800000 */
.L_x_74:
        /* <DEDUP_REMOVED lines=9> */
.L_x_88:


//--------------------- .nv.shared.reserved.0     --------------------------
	.section	.nv.shared.reserved.0,"aw",@nobits
	.weak		__nv_reservedSMEM_offset_0_alias
	.size		__nv_reservedSMEM_offset_0_alias, 0, 64
	.other		__nv_reservedSMEM_offset_0_alias,@"STO_CUDA_RESERVED_SHARED STV_DEFAULT"
__nv_reservedSMEM_offset_0_alias:
	.zero		0
	.zero		64


//--------------------- .nv.global                --------------------------
	.section	.nv.global,"aw",@nobits
	.align	8
.nv.global:
	.type		dev_RMSerror,@object
	.size		dev_RMSerror,(dev_Guess - dev_RMSerror)
dev_RMSerror:
	.zero		8
	.type		dev_Guess,@object
	.size		dev_Guess,(dev_errorTotal - dev_Guess)
dev_Guess:
	.zero		8
	.type		dev_errorTotal,@object
	.size		dev_errorTotal,(dev_errThisPat - dev_errorTotal)
dev_errorTotal:
	.zero		8
	.type		dev_errThisPat,@object
	.size		dev_errThisPat,(.L_7 - dev_errThisPat)
dev_errThisPat:
	.zero		8
.L_7:


//--------------------- .nv.constant0._Z21CudaFeedForward_part3PiPdPS0_S0_S0_ --------------------------
	.section	.nv.constant0._Z21CudaFeedForward_part3PiPdPS0_S0_S0_,"a",@progbits
	.sectionflags	@""
	.align	4
.nv.constant0._Z21CudaFeedForward_part3PiPdPS0_S0_S0_:
	.zero		936


//--------------------- .nv.constant0._Z21CudaFeedForward_part2PdPS_S_ --------------------------
	.section	.nv.constant0._Z21CudaFeedForward_part2PdPS_S_,"a",@progbits
	.sectionflags	@""
	.align	4
.nv.constant0._Z21CudaFeedForward_part2PdPS_S_:
	.zero		920


//--------------------- .nv.constant0._Z21CudaFeedForward_part1PiPPdS1_S0_ --------------------------
	.section	.nv.constant0._Z21CudaFeedForward_part1PiPPdS1_S0_,"a",@progbits
	.sectionflags	@""
	.align	4
.nv.constant0._Z21CudaFeedForward_part1PiPPdS1_S0_:
	.zero		928


//--------------------- .nv.constant0._Z18CudaBackProp_part6PiPdPS0_S1_S1_ --------------------------
	.section	.nv.constant0._Z18CudaBackProp_part6PiPdPS0_S1_S1_,"a",@progbits
	.sectionflags	@""
	.align	4
.nv.constant0._Z18CudaBackProp_part6PiPdPS0_S1_S1_:
	.zero		936


//--------------------- .nv.constant0._Z18CudaBackProp_part5PdS_PS_S0_ --------------------------
	.section	.nv.constant0._Z18CudaBackProp_part5PdS_PS_S0_,"a",@progbits
	.sectionflags	@""
	.align	4
.nv.constant0._Z18CudaBackProp_part5PdS_PS_S0_:
	.zero		928


//--------------------- .nv.constant0._Z18CudaBackProp_part4PdS_PS_S0_ --------------------------
	.section	.nv.constant0._Z18CudaBackProp_part4PdS_PS_S0_,"a",@progbits
	.sectionflags	@""
	.align	4
.nv.constant0._Z18CudaBackProp_part4PdS_PS_S0_:
	.zero		928


//--------------------- .nv.constant0._Z18CudaBackProp_part3PdPS_S_S_ --------------------------
	.section	.nv.constant0._Z18CudaBackProp_part3PdPS_S_S_,"a",@progbits
	.sectionflags	@""
	.align	4
.nv.constant0._Z18CudaBackProp_part3PdPS_S_S_:
	.zero		928


//--------------------- .nv.constant0._Z18CudaBackProp_part2PdPS_S_S_ --------------------------
	.section	.nv.constant0._Z18CudaBackProp_part2PdPS_S_S_,"a",@progbits
	.sectionflags	@""
	.align	4
.nv.constant0._Z18CudaBackProp_part2PdPS_S_S_:
	.zero		928


//--------------------- .nv.constant0._Z18CudaBackProp_part1PdS_ --------------------------
	.section	.nv.constant0._Z18CudaBackProp_part1PdS_,"a",@progbits
	.sectionflags	@""
	.align	4
.nv.constant0._Z18CudaBackProp_part1PdS_:
	.zero		912


//--------------------- SYMBOLS --------------------------

	.type		.nv.reservedSmem.offset0,@object
	.size		.nv.reservedSmem.offset0,0x4
